//
// Generated by NVIDIA NVVM Compiler
//
// Compiler Build ID: CL-36424714
// Cuda compilation tools, release 13.0, V13.0.88
// Based on NVVM 20.0.0
//

.version 9.0
.target sm_100
.address_size 64

	// .globl	_Z11paddingCharPhS_mmmmm

.visible .entry _Z11paddingCharPhS_mmmmm(
	.param .u64 .ptr .align 1 _Z11paddingCharPhS_mmmmm_param_0,
	.param .u64 .ptr .align 1 _Z11paddingCharPhS_mmmmm_param_1,
	.param .u64 _Z11paddingCharPhS_mmmmm_param_2,
	.param .u64 _Z11paddingCharPhS_mmmmm_param_3,
	.param .u64 _Z11paddingCharPhS_mmmmm_param_4,
	.param .u64 _Z11paddingCharPhS_mmmmm_param_5,
	.param .u64 _Z11paddingCharPhS_mmmmm_param_6
)
{
	.reg .pred 	%p<16>;
	.reg .b16 	%rs<7>;
	.reg .b32 	%r<17>;
	.reg .b64 	%rd<78>;

	ld.param.u64 	%rd25, [_Z11paddingCharPhS_mmmmm_param_0];
	ld.param.u64 	%rd26, [_Z11paddingCharPhS_mmmmm_param_1];
	ld.param.u64 	%rd27, [_Z11paddingCharPhS_mmmmm_param_2];
	ld.param.u64 	%rd28, [_Z11paddingCharPhS_mmmmm_param_3];
	ld.param.u64 	%rd29, [_Z11paddingCharPhS_mmmmm_param_4];
	ld.param.u64 	%rd30, [_Z11paddingCharPhS_mmmmm_param_5];
	ld.param.u64 	%rd31, [_Z11paddingCharPhS_mmmmm_param_6];
	cvta.to.global.u64 	%rd1, %rd26;
	mov.u32 	%r1, %nctaid.x;
	mov.u32 	%r2, %nctaid.y;
	mov.u32 	%r3, %ctaid.z;
	mov.u32 	%r4, %ctaid.y;
	mov.u32 	%r5, %ctaid.x;
	mad.lo.s32 	%r6, %r3, %r2, %r4;
	mad.lo.s32 	%r7, %r6, %r1, %r5;
	mov.u32 	%r8, %ntid.x;
	mov.u32 	%r9, %ntid.y;
	mov.u32 	%r10, %ntid.z;
	mov.u32 	%r11, %tid.z;
	mov.u32 	%r12, %tid.y;
	mov.u32 	%r13, %tid.x;
	mad.lo.s32 	%r14, %r7, %r10, %r11;
	mad.lo.s32 	%r15, %r14, %r9, %r12;
	mad.lo.s32 	%r16, %r15, %r8, %r13;
	cvt.u64.u32 	%rd32, %r16;
	setp.ne.s64 	%p1, %rd28, 0;
	add.s64 	%rd33, %rd31, -1;
	setp.eq.s64 	%p2, %rd33, %rd32;
	and.pred  	%p3, %p1, %p2;
	selp.b64 	%rd2, %rd28, %rd27, %p3;
	selp.b64 	%rd3, %rd30, %rd29, %p3;
	mul.lo.s64 	%rd4, %rd27, %rd32;
	add.s64 	%rd34, %rd29, %rd27;
	mul.lo.s64 	%rd5, %rd34, %rd32;
	setp.le.u64 	%p4, %rd31, %rd32;
	@%p4 bra 	$L__BB0_18;
	setp.eq.s64 	%p5, %rd2, 0;
	@%p5 bra 	$L__BB0_4;
	add.s64 	%rd6, %rd1, %rd5;
	cvta.to.global.u64 	%rd36, %rd25;
	add.s64 	%rd7, %rd36, %rd4;
	mov.b64 	%rd73, 0;
$L__BB0_3:
	add.s64 	%rd37, %rd7, %rd73;
	ld.global.u8 	%rs1, [%rd37];
	add.s64 	%rd38, %rd6, %rd73;
	st.global.u8 	[%rd38], %rs1;
	add.s64 	%rd73, %rd73, 1;
	setp.lt.u64 	%p6, %rd73, %rd2;
	@%p6 bra 	$L__BB0_3;
$L__BB0_4:
	add.s64 	%rd10, %rd2, %rd5;
	add.s64 	%rd11, %rd1, %rd10;
	mov.b16 	%rs2, 128;
	st.global.u8 	[%rd11], %rs2;
	add.s64 	%rd12, %rd3, -9;
	setp.eq.s64 	%p7, %rd12, 0;
	@%p7 bra 	$L__BB0_17;
	add.s64 	%rd40, %rd3, -10;
	and.b64  	%rd13, %rd12, 7;
	setp.lt.u64 	%p8, %rd40, 7;
	mov.b64 	%rd75, 1;
	@%p8 bra 	$L__BB0_9;
	and.b64  	%rd42, %rd12, -8;
	neg.s64 	%rd14, %rd42;
	add.s64 	%rd43, %rd10, %rd1;
	add.s64 	%rd15, %rd43, 4;
	mov.b64 	%rd77, 0;
$L__BB0_7:
	.pragma "nounroll";
	add.s64 	%rd44, %rd15, %rd77;
	mov.b16 	%rs3, 0;
	st.global.u8 	[%rd44+-3], %rs3;
	st.global.u8 	[%rd44+-2], %rs3;
	st.global.u8 	[%rd44+-1], %rs3;
	st.global.u8 	[%rd44], %rs3;
	st.global.u8 	[%rd44+1], %rs3;
	st.global.u8 	[%rd44+2], %rs3;
	st.global.u8 	[%rd44+3], %rs3;
	st.global.u8 	[%rd44+4], %rs3;
	add.s64 	%rd77, %rd77, 8;
	add.s64 	%rd45, %rd14, %rd77;
	setp.eq.s64 	%p9, %rd45, 0;
	@%p9 bra 	$L__BB0_8;
	bra.uni 	$L__BB0_7;
$L__BB0_8:
	add.s64 	%rd75, %rd77, 1;
$L__BB0_9:
	setp.eq.s64 	%p10, %rd13, 0;
	@%p10 bra 	$L__BB0_17;
	and.b64  	%rd18, %rd12, 3;
	setp.lt.u64 	%p11, %rd13, 4;
	@%p11 bra 	$L__BB0_12;
	add.s64 	%rd46, %rd11, %rd75;
	mov.b16 	%rs4, 0;
	st.global.u8 	[%rd46], %rs4;
	add.s64 	%rd47, %rd75, 1;
	and.b64  	%rd48, %rd47, 4294967295;
	add.s64 	%rd49, %rd11, %rd48;
	st.global.u8 	[%rd49], %rs4;
	add.s64 	%rd50, %rd75, 2;
	and.b64  	%rd51, %rd50, 4294967295;
	add.s64 	%rd52, %rd11, %rd51;
	st.global.u8 	[%rd52], %rs4;
	add.s64 	%rd53, %rd75, 3;
	and.b64  	%rd54, %rd53, 4294967295;
	add.s64 	%rd55, %rd11, %rd54;
	st.global.u8 	[%rd55], %rs4;
	add.s64 	%rd56, %rd75, 4;
	and.b64  	%rd75, %rd56, 4294967295;
$L__BB0_12:
	setp.eq.s64 	%p12, %rd18, 0;
	@%p12 bra 	$L__BB0_17;
	setp.eq.s64 	%p13, %rd18, 1;
	@%p13 bra 	$L__BB0_15;
	add.s64 	%rd57, %rd11, %rd75;
	mov.b16 	%rs5, 0;
	st.global.u8 	[%rd57], %rs5;
	add.s64 	%rd58, %rd75, 1;
	and.b64  	%rd59, %rd58, 4294967295;
	add.s64 	%rd60, %rd11, %rd59;
	st.global.u8 	[%rd60], %rs5;
	add.s64 	%rd61, %rd75, 2;
	and.b64  	%rd75, %rd61, 4294967295;
$L__BB0_15:
	and.b64  	%rd62, %rd12, 1;
	setp.eq.b64 	%p14, %rd62, 1;
	not.pred 	%p15, %p14;
	@%p15 bra 	$L__BB0_17;
	add.s64 	%rd63, %rd11, %rd75;
	mov.b16 	%rs6, 0;
	st.global.u8 	[%rd63], %rs6;
$L__BB0_17:
	shl.b64 	%rd64, %rd2, 3;
	add.s64 	%rd65, %rd11, %rd3;
	st.global.u8 	[%rd65+-1], %rd64;
	shr.u64 	%rd66, %rd2, 5;
	st.global.u8 	[%rd65+-2], %rd66;
	shr.u64 	%rd67, %rd2, 13;
	st.global.u8 	[%rd65+-3], %rd67;
	shr.u64 	%rd68, %rd2, 21;
	st.global.u8 	[%rd65+-4], %rd68;
	shr.u64 	%rd69, %rd2, 29;
	st.global.u8 	[%rd65+-5], %rd69;
	shr.u64 	%rd70, %rd2, 37;
	st.global.u8 	[%rd65+-6], %rd70;
	shr.u64 	%rd71, %rd2, 45;
	st.global.u8 	[%rd65+-7], %rd71;
	shr.u64 	%rd72, %rd2, 53;
	st.global.u8 	[%rd65+-8], %rd72;
$L__BB0_18:
	ret;

}
	// .globl	_Z25unsignedCharToUnsignedIntPKhPjmmm
.visible .entry _Z25unsignedCharToUnsignedIntPKhPjmmm(
	.param .u64 .ptr .align 1 _Z25unsignedCharToUnsignedIntPKhPjmmm_param_0,
	.param .u64 .ptr .align 1 _Z25unsignedCharToUnsignedIntPKhPjmmm_param_1,
	.param .u64 _Z25unsignedCharToUnsignedIntPKhPjmmm_param_2,
	.param .u64 _Z25unsignedCharToUnsignedIntPKhPjmmm_param_3,
	.param .u64 _Z25unsignedCharToUnsignedIntPKhPjmmm_param_4
)
{
	.reg .pred 	%p<6>;
	.reg .b16 	%rs<17>;
	.reg .b32 	%r<161>;
	.reg .b64 	%rd<26>;

	ld.param.u64 	%rd11, [_Z25unsignedCharToUnsignedIntPKhPjmmm_param_0];
	ld.param.u64 	%rd12, [_Z25unsignedCharToUnsignedIntPKhPjmmm_param_1];
	ld.param.u64 	%rd13, [_Z25unsignedCharToUnsignedIntPKhPjmmm_param_2];
	ld.param.u64 	%rd14, [_Z25unsignedCharToUnsignedIntPKhPjmmm_param_3];
	ld.param.u64 	%rd15, [_Z25unsignedCharToUnsignedIntPKhPjmmm_param_4];
	mov.u32 	%r1, %nctaid.x;
	mov.u32 	%r2, %nctaid.y;
	mov.u32 	%r3, %ctaid.z;
	mov.u32 	%r4, %ctaid.y;
	mov.u32 	%r5, %ctaid.x;
	mad.lo.s32 	%r6, %r3, %r2, %r4;
	mad.lo.s32 	%r7, %r6, %r1, %r5;
	mov.u32 	%r8, %ntid.x;
	mov.u32 	%r9, %ntid.y;
	mov.u32 	%r10, %ntid.z;
	mov.u32 	%r11, %tid.z;
	mov.u32 	%r12, %tid.y;
	mov.u32 	%r13, %tid.x;
	mad.lo.s32 	%r14, %r7, %r10, %r11;
	mad.lo.s32 	%r15, %r14, %r9, %r12;
	mad.lo.s32 	%r16, %r15, %r8, %r13;
	cvt.u64.u32 	%rd16, %r16;
	mul.lo.s64 	%rd17, %rd16, %rd14;
	shl.b64 	%rd1, %rd17, 6;
	add.s64 	%rd18, %rd13, -1;
	setp.eq.s64 	%p1, %rd18, %rd16;
	selp.b64 	%rd25, %rd15, %rd14, %p1;
	setp.le.u64 	%p2, %rd13, %rd16;
	setp.eq.s64 	%p3, %rd25, 0;
	or.pred  	%p4, %p2, %p3;
	@%p4 bra 	$L__BB1_3;
	cvta.to.global.u64 	%rd19, %rd11;
	add.s64 	%rd20, %rd1, %rd19;
	add.s64 	%rd24, %rd20, 31;
	cvta.to.global.u64 	%rd21, %rd12;
	add.s64 	%rd22, %rd1, %rd21;
	add.s64 	%rd23, %rd22, 32;
$L__BB1_2:
	ld.global.u8 	%r17, [%rd24+-31];
	shl.b32 	%r18, %r17, 24;
	ld.global.u8 	%r19, [%rd24+-30];
	shl.b32 	%r20, %r19, 16;
	or.b32  	%r21, %r20, %r18;
	ld.global.u8 	%rs1, [%rd24+-29];
	mul.wide.u16 	%r22, %rs1, 256;
	or.b32  	%r23, %r21, %r22;
	ld.global.u8 	%r24, [%rd24+-28];
	or.b32  	%r25, %r23, %r24;
	st.global.u32 	[%rd23+-32], %r25;
	ld.global.u8 	%r26, [%rd24+-27];
	shl.b32 	%r27, %r26, 24;
	ld.global.u8 	%r28, [%rd24+-26];
	shl.b32 	%r29, %r28, 16;
	or.b32  	%r30, %r29, %r27;
	ld.global.u8 	%rs2, [%rd24+-25];
	mul.wide.u16 	%r31, %rs2, 256;
	or.b32  	%r32, %r30, %r31;
	ld.global.u8 	%r33, [%rd24+-24];
	or.b32  	%r34, %r32, %r33;
	st.global.u32 	[%rd23+-28], %r34;
	ld.global.u8 	%r35, [%rd24+-23];
	shl.b32 	%r36, %r35, 24;
	ld.global.u8 	%r37, [%rd24+-22];
	shl.b32 	%r38, %r37, 16;
	or.b32  	%r39, %r38, %r36;
	ld.global.u8 	%rs3, [%rd24+-21];
	mul.wide.u16 	%r40, %rs3, 256;
	or.b32  	%r41, %r39, %r40;
	ld.global.u8 	%r42, [%rd24+-20];
	or.b32  	%r43, %r41, %r42;
	st.global.u32 	[%rd23+-24], %r43;
	ld.global.u8 	%r44, [%rd24+-19];
	shl.b32 	%r45, %r44, 24;
	ld.global.u8 	%r46, [%rd24+-18];
	shl.b32 	%r47, %r46, 16;
	or.b32  	%r48, %r47, %r45;
	ld.global.u8 	%rs4, [%rd24+-17];
	mul.wide.u16 	%r49, %rs4, 256;
	or.b32  	%r50, %r48, %r49;
	ld.global.u8 	%r51, [%rd24+-16];
	or.b32  	%r52, %r50, %r51;
	st.global.u32 	[%rd23+-20], %r52;
	ld.global.u8 	%r53, [%rd24+-15];
	shl.b32 	%r54, %r53, 24;
	ld.global.u8 	%r55, [%rd24+-14];
	shl.b32 	%r56, %r55, 16;
	or.b32  	%r57, %r56, %r54;
	ld.global.u8 	%rs5, [%rd24+-13];
	mul.wide.u16 	%r58, %rs5, 256;
	or.b32  	%r59, %r57, %r58;
	ld.global.u8 	%r60, [%rd24+-12];
	or.b32  	%r61, %r59, %r60;
	st.global.u32 	[%rd23+-16], %r61;
	ld.global.u8 	%r62, [%rd24+-11];
	shl.b32 	%r63, %r62, 24;
	ld.global.u8 	%r64, [%rd24+-10];
	shl.b32 	%r65, %r64, 16;
	or.b32  	%r66, %r65, %r63;
	ld.global.u8 	%rs6, [%rd24+-9];
	mul.wide.u16 	%r67, %rs6, 256;
	or.b32  	%r68, %r66, %r67;
	ld.global.u8 	%r69, [%rd24+-8];
	or.b32  	%r70, %r68, %r69;
	st.global.u32 	[%rd23+-12], %r70;
	ld.global.u8 	%r71, [%rd24+-7];
	shl.b32 	%r72, %r71, 24;
	ld.global.u8 	%r73, [%rd24+-6];
	shl.b32 	%r74, %r73, 16;
	or.b32  	%r75, %r74, %r72;
	ld.global.u8 	%rs7, [%rd24+-5];
	mul.wide.u16 	%r76, %rs7, 256;
	or.b32  	%r77, %r75, %r76;
	ld.global.u8 	%r78, [%rd24+-4];
	or.b32  	%r79, %r77, %r78;
	st.global.u32 	[%rd23+-8], %r79;
	ld.global.u8 	%r80, [%rd24+-3];
	shl.b32 	%r81, %r80, 24;
	ld.global.u8 	%r82, [%rd24+-2];
	shl.b32 	%r83, %r82, 16;
	or.b32  	%r84, %r83, %r81;
	ld.global.u8 	%rs8, [%rd24+-1];
	mul.wide.u16 	%r85, %rs8, 256;
	or.b32  	%r86, %r84, %r85;
	ld.global.u8 	%r87, [%rd24];
	or.b32  	%r88, %r86, %r87;
	st.global.u32 	[%rd23+-4], %r88;
	ld.global.u8 	%r89, [%rd24+1];
	shl.b32 	%r90, %r89, 24;
	ld.global.u8 	%r91, [%rd24+2];
	shl.b32 	%r92, %r91, 16;
	or.b32  	%r93, %r92, %r90;
	ld.global.u8 	%rs9, [%rd24+3];
	mul.wide.u16 	%r94, %rs9, 256;
	or.b32  	%r95, %r93, %r94;
	ld.global.u8 	%r96, [%rd24+4];
	or.b32  	%r97, %r95, %r96;
	st.global.u32 	[%rd23], %r97;
	ld.global.u8 	%r98, [%rd24+5];
	shl.b32 	%r99, %r98, 24;
	ld.global.u8 	%r100, [%rd24+6];
	shl.b32 	%r101, %r100, 16;
	or.b32  	%r102, %r101, %r99;
	ld.global.u8 	%rs10, [%rd24+7];
	mul.wide.u16 	%r103, %rs10, 256;
	or.b32  	%r104, %r102, %r103;
	ld.global.u8 	%r105, [%rd24+8];
	or.b32  	%r106, %r104, %r105;
	st.global.u32 	[%rd23+4], %r106;
	ld.global.u8 	%r107, [%rd24+9];
	shl.b32 	%r108, %r107, 24;
	ld.global.u8 	%r109, [%rd24+10];
	shl.b32 	%r110, %r109, 16;
	or.b32  	%r111, %r110, %r108;
	ld.global.u8 	%rs11, [%rd24+11];
	mul.wide.u16 	%r112, %rs11, 256;
	or.b32  	%r113, %r111, %r112;
	ld.global.u8 	%r114, [%rd24+12];
	or.b32  	%r115, %r113, %r114;
	st.global.u32 	[%rd23+8], %r115;
	ld.global.u8 	%r116, [%rd24+13];
	shl.b32 	%r117, %r116, 24;
	ld.global.u8 	%r118, [%rd24+14];
	shl.b32 	%r119, %r118, 16;
	or.b32  	%r120, %r119, %r117;
	ld.global.u8 	%rs12, [%rd24+15];
	mul.wide.u16 	%r121, %rs12, 256;
	or.b32  	%r122, %r120, %r121;
	ld.global.u8 	%r123, [%rd24+16];
	or.b32  	%r124, %r122, %r123;
	st.global.u32 	[%rd23+12], %r124;
	ld.global.u8 	%r125, [%rd24+17];
	shl.b32 	%r126, %r125, 24;
	ld.global.u8 	%r127, [%rd24+18];
	shl.b32 	%r128, %r127, 16;
	or.b32  	%r129, %r128, %r126;
	ld.global.u8 	%rs13, [%rd24+19];
	mul.wide.u16 	%r130, %rs13, 256;
	or.b32  	%r131, %r129, %r130;
	ld.global.u8 	%r132, [%rd24+20];
	or.b32  	%r133, %r131, %r132;
	st.global.u32 	[%rd23+16], %r133;
	ld.global.u8 	%r134, [%rd24+21];
	shl.b32 	%r135, %r134, 24;
	ld.global.u8 	%r136, [%rd24+22];
	shl.b32 	%r137, %r136, 16;
	or.b32  	%r138, %r137, %r135;
	ld.global.u8 	%rs14, [%rd24+23];
	mul.wide.u16 	%r139, %rs14, 256;
	or.b32  	%r140, %r138, %r139;
	ld.global.u8 	%r141, [%rd24+24];
	or.b32  	%r142, %r140, %r141;
	st.global.u32 	[%rd23+20], %r142;
	ld.global.u8 	%r143, [%rd24+25];
	shl.b32 	%r144, %r143, 24;
	ld.global.u8 	%r145, [%rd24+26];
	shl.b32 	%r146, %r145, 16;
	or.b32  	%r147, %r146, %r144;
	ld.global.u8 	%rs15, [%rd24+27];
	mul.wide.u16 	%r148, %rs15, 256;
	or.b32  	%r149, %r147, %r148;
	ld.global.u8 	%r150, [%rd24+28];
	or.b32  	%r151, %r149, %r150;
	st.global.u32 	[%rd23+24], %r151;
	ld.global.u8 	%r152, [%rd24+29];
	shl.b32 	%r153, %r152, 24;
	ld.global.u8 	%r154, [%rd24+30];
	shl.b32 	%r155, %r154, 16;
	or.b32  	%r156, %r155, %r153;
	ld.global.u8 	%rs16, [%rd24+31];
	mul.wide.u16 	%r157, %rs16, 256;
	or.b32  	%r158, %r156, %r157;
	ld.global.u8 	%r159, [%rd24+32];
	or.b32  	%r160, %r158, %r159;
	st.global.u32 	[%rd23+28], %r160;
	add.s64 	%rd25, %rd25, -1;
	add.s64 	%rd24, %rd24, 64;
	add.s64 	%rd23, %rd23, 64;
	setp.ne.s64 	%p5, %rd25, 0;
	@%p5 bra 	$L__BB1_2;
$L__BB1_3:
	ret;

}
	// .globl	_Z9extendingPjS_mmm
.visible .entry _Z9extendingPjS_mmm(
	.param .u64 .ptr .align 1 _Z9extendingPjS_mmm_param_0,
	.param .u64 .ptr .align 1 _Z9extendingPjS_mmm_param_1,
	.param .u64 _Z9extendingPjS_mmm_param_2,
	.param .u64 _Z9extendingPjS_mmm_param_3,
	.param .u64 _Z9extendingPjS_mmm_param_4
)
{
	.reg .pred 	%p<7>;
	.reg .b32 	%r<96>;
	.reg .b64 	%rd<31>;

	ld.param.u64 	%rd12, [_Z9extendingPjS_mmm_param_0];
	ld.param.u64 	%rd13, [_Z9extendingPjS_mmm_param_1];
	ld.param.u64 	%rd15, [_Z9extendingPjS_mmm_param_2];
	ld.param.u64 	%rd14, [_Z9extendingPjS_mmm_param_3];
	ld.param.u64 	%rd16, [_Z9extendingPjS_mmm_param_4];
	mov.u32 	%r1, %nctaid.x;
	mov.u32 	%r2, %nctaid.y;
	mov.u32 	%r3, %ctaid.z;
	mov.u32 	%r4, %ctaid.y;
	mov.u32 	%r5, %ctaid.x;
	mad.lo.s32 	%r6, %r3, %r2, %r4;
	mad.lo.s32 	%r7, %r6, %r1, %r5;
	mov.u32 	%r8, %ntid.x;
	mov.u32 	%r9, %ntid.y;
	mov.u32 	%r10, %ntid.z;
	mov.u32 	%r11, %tid.z;
	mov.u32 	%r12, %tid.y;
	mov.u32 	%r13, %tid.x;
	mad.lo.s32 	%r14, %r7, %r10, %r11;
	mad.lo.s32 	%r15, %r14, %r9, %r12;
	mad.lo.s32 	%r16, %r15, %r8, %r13;
	cvt.u64.u32 	%rd1, %r16;
	add.s64 	%rd17, %rd15, -1;
	setp.eq.s64 	%p1, %rd17, %rd1;
	selp.b64 	%rd2, %rd16, %rd14, %p1;
	setp.le.u64 	%p2, %rd15, %rd1;
	setp.eq.s64 	%p3, %rd2, 0;
	or.pred  	%p4, %p2, %p3;
	@%p4 bra 	$L__BB2_5;
	mul.lo.s64 	%rd19, %rd14, %rd1;
	shl.b64 	%rd3, %rd19, 6;
	shl.b64 	%rd4, %rd19, 4;
	cvta.to.global.u64 	%rd5, %rd12;
	cvta.to.global.u64 	%rd6, %rd13;
	mov.b64 	%rd29, 0;
$L__BB2_2:
	shl.b64 	%rd21, %rd29, 4;
	add.s64 	%rd22, %rd21, %rd4;
	shl.b64 	%rd23, %rd22, 2;
	add.s64 	%rd24, %rd5, %rd23;
	ld.global.u32 	%r17, [%rd24];
	shl.b64 	%rd25, %rd29, 6;
	add.s64 	%rd26, %rd25, %rd3;
	shl.b64 	%rd27, %rd26, 2;
	add.s64 	%rd8, %rd6, %rd27;
	st.global.u32 	[%rd8], %r17;
	ld.global.u32 	%r18, [%rd24+4];
	st.global.u32 	[%rd8+4], %r18;
	ld.global.u32 	%r19, [%rd24+8];
	st.global.u32 	[%rd8+8], %r19;
	ld.global.u32 	%r20, [%rd24+12];
	st.global.u32 	[%rd8+12], %r20;
	ld.global.u32 	%r21, [%rd24+16];
	st.global.u32 	[%rd8+16], %r21;
	ld.global.u32 	%r22, [%rd24+20];
	st.global.u32 	[%rd8+20], %r22;
	ld.global.u32 	%r23, [%rd24+24];
	st.global.u32 	[%rd8+24], %r23;
	ld.global.u32 	%r24, [%rd24+28];
	st.global.u32 	[%rd8+28], %r24;
	ld.global.u32 	%r25, [%rd24+32];
	st.global.u32 	[%rd8+32], %r25;
	ld.global.u32 	%r26, [%rd24+36];
	st.global.u32 	[%rd8+36], %r26;
	ld.global.u32 	%r27, [%rd24+40];
	st.global.u32 	[%rd8+40], %r27;
	ld.global.u32 	%r28, [%rd24+44];
	st.global.u32 	[%rd8+44], %r28;
	ld.global.u32 	%r29, [%rd24+48];
	st.global.u32 	[%rd8+48], %r29;
	ld.global.u32 	%r30, [%rd24+52];
	st.global.u32 	[%rd8+52], %r30;
	ld.global.u32 	%r31, [%rd24+56];
	st.global.u32 	[%rd8+56], %r31;
	ld.global.u32 	%r32, [%rd24+60];
	st.global.u32 	[%rd8+60], %r32;
	mov.b64 	%rd30, 40;
$L__BB2_3:
	add.s64 	%rd28, %rd8, %rd30;
	ld.global.u32 	%r33, [%rd28+16];
	shf.l.wrap.b32 	%r34, %r33, %r33, 15;
	shf.l.wrap.b32 	%r35, %r33, %r33, 13;
	xor.b32  	%r36, %r34, %r35;
	shr.u32 	%r37, %r33, 10;
	xor.b32  	%r38, %r36, %r37;
	ld.global.u32 	%r39, [%rd28+-4];
	add.s32 	%r40, %r38, %r39;
	ld.global.u32 	%r41, [%rd28+-36];
	shf.l.wrap.b32 	%r42, %r41, %r41, 25;
	shf.l.wrap.b32 	%r43, %r41, %r41, 14;
	xor.b32  	%r44, %r42, %r43;
	shr.u32 	%r45, %r41, 3;
	xor.b32  	%r46, %r44, %r45;
	ld.global.u32 	%r47, [%rd28+-40];
	add.s32 	%r48, %r40, %r47;
	add.s32 	%r49, %r48, %r46;
	st.global.u32 	[%rd28+24], %r49;
	ld.global.u32 	%r50, [%rd28+20];
	shf.l.wrap.b32 	%r51, %r50, %r50, 15;
	shf.l.wrap.b32 	%r52, %r50, %r50, 13;
	xor.b32  	%r53, %r51, %r52;
	shr.u32 	%r54, %r50, 10;
	xor.b32  	%r55, %r53, %r54;
	ld.global.u32 	%r56, [%rd28];
	add.s32 	%r57, %r55, %r56;
	ld.global.u32 	%r58, [%rd28+-32];
	shf.l.wrap.b32 	%r59, %r58, %r58, 25;
	shf.l.wrap.b32 	%r60, %r58, %r58, 14;
	xor.b32  	%r61, %r59, %r60;
	shr.u32 	%r62, %r58, 3;
	xor.b32  	%r63, %r61, %r62;
	add.s32 	%r64, %r57, %r41;
	add.s32 	%r65, %r64, %r63;
	st.global.u32 	[%rd28+28], %r65;
	shf.l.wrap.b32 	%r66, %r49, %r49, 15;
	shf.l.wrap.b32 	%r67, %r49, %r49, 13;
	xor.b32  	%r68, %r66, %r67;
	shr.u32 	%r69, %r49, 10;
	xor.b32  	%r70, %r68, %r69;
	ld.global.u32 	%r71, [%rd28+4];
	add.s32 	%r72, %r70, %r71;
	ld.global.u32 	%r73, [%rd28+-28];
	shf.l.wrap.b32 	%r74, %r73, %r73, 25;
	shf.l.wrap.b32 	%r75, %r73, %r73, 14;
	xor.b32  	%r76, %r74, %r75;
	shr.u32 	%r77, %r73, 3;
	xor.b32  	%r78, %r76, %r77;
	add.s32 	%r79, %r72, %r58;
	add.s32 	%r80, %r79, %r78;
	st.global.u32 	[%rd28+32], %r80;
	shf.l.wrap.b32 	%r81, %r65, %r65, 15;
	shf.l.wrap.b32 	%r82, %r65, %r65, 13;
	xor.b32  	%r83, %r81, %r82;
	shr.u32 	%r84, %r65, 10;
	xor.b32  	%r85, %r83, %r84;
	ld.global.u32 	%r86, [%rd28+8];
	add.s32 	%r87, %r85, %r86;
	ld.global.u32 	%r88, [%rd28+-24];
	shf.l.wrap.b32 	%r89, %r88, %r88, 25;
	shf.l.wrap.b32 	%r90, %r88, %r88, 14;
	xor.b32  	%r91, %r89, %r90;
	shr.u32 	%r92, %r88, 3;
	xor.b32  	%r93, %r91, %r92;
	add.s32 	%r94, %r87, %r73;
	add.s32 	%r95, %r94, %r93;
	st.global.u32 	[%rd28+36], %r95;
	add.s64 	%rd30, %rd30, 16;
	setp.ne.s64 	%p5, %rd30, 232;
	@%p5 bra 	$L__BB2_3;
	add.s64 	%rd29, %rd29, 1;
	setp.ne.s64 	%p6, %rd29, %rd2;
	@%p6 bra 	$L__BB2_2;
$L__BB2_5:
	ret;

}
	// .globl	_Z17updatingHashValuePKjPjmmmmmmbm
.visible .entry _Z17updatingHashValuePKjPjmmmmmmbm(
	.param .u64 .ptr .align 1 _Z17updatingHashValuePKjPjmmmmmmbm_param_0,
	.param .u64 .ptr .align 1 _Z17updatingHashValuePKjPjmmmmmmbm_param_1,
	.param .u64 _Z17updatingHashValuePKjPjmmmmmmbm_param_2,
	.param .u64 _Z17updatingHashValuePKjPjmmmmmmbm_param_3,
	.param .u64 _Z17updatingHashValuePKjPjmmmmmmbm_param_4,
	.param .u64 _Z17updatingHashValuePKjPjmmmmmmbm_param_5,
	.param .u64 _Z17updatingHashValuePKjPjmmmmmmbm_param_6,
	.param .u64 _Z17updatingHashValuePKjPjmmmmmmbm_param_7,
	.param .u8 _Z17updatingHashValuePKjPjmmmmmmbm_param_8,
	.param .u64 _Z17updatingHashValuePKjPjmmmmmmbm_param_9
)
{
	.local .align 16 .b8 	__local_depot3[256];
	.reg .b64 	%SP;
	.reg .b64 	%SPL;
	.reg .pred 	%p<13>;
	.reg .b16 	%rs<3>;
	.reg .b32 	%r<286>;
	.reg .b64 	%rd<42>;

	mov.u64 	%SPL, __local_depot3;
	ld.param.u64 	%rd18, [_Z17updatingHashValuePKjPjmmmmmmbm_param_1];
	ld.param.u64 	%rd19, [_Z17updatingHashValuePKjPjmmmmmmbm_param_2];
	ld.param.u64 	%rd20, [_Z17updatingHashValuePKjPjmmmmmmbm_param_3];
	ld.param.u64 	%rd21, [_Z17updatingHashValuePKjPjmmmmmmbm_param_4];
	ld.param.u64 	%rd22, [_Z17updatingHashValuePKjPjmmmmmmbm_param_5];
	ld.param.u64 	%rd16, [_Z17updatingHashValuePKjPjmmmmmmbm_param_6];
	ld.param.u64 	%rd17, [_Z17updatingHashValuePKjPjmmmmmmbm_param_9];
	cvta.to.global.u64 	%rd1, %rd18;
	add.u64 	%rd2, %SPL, 0;
	mov.u32 	%r53, %nctaid.x;
	mov.u32 	%r54, %nctaid.y;
	mov.u32 	%r55, %ctaid.z;
	mov.u32 	%r56, %ctaid.y;
	mov.u32 	%r57, %ctaid.x;
	mad.lo.s32 	%r58, %r55, %r54, %r56;
	mad.lo.s32 	%r59, %r58, %r53, %r57;
	mov.u32 	%r60, %ntid.x;
	mov.u32 	%r61, %ntid.y;
	mov.u32 	%r62, %ntid.z;
	mov.u32 	%r63, %tid.z;
	mov.u32 	%r64, %tid.y;
	mov.u32 	%r65, %tid.x;
	mad.lo.s32 	%r66, %r59, %r62, %r63;
	mad.lo.s32 	%r67, %r66, %r61, %r64;
	mad.lo.s32 	%r68, %r67, %r60, %r65;
	cvt.u64.u32 	%rd3, %r68;
	setp.ne.s64 	%p1, %rd20, 0;
	add.s64 	%rd4, %rd16, -1;
	setp.eq.s64 	%p2, %rd4, %rd3;
	and.pred  	%p3, %p1, %p2;
	selp.b64 	%rd24, %rd20, %rd19, %p3;
	selp.b64 	%rd25, %rd22, %rd21, %p3;
	add.s64 	%rd5, %rd21, %rd19;
	mul.wide.u32 	%rd26, %r68, 8;
	add.s64 	%rd6, %rd24, %rd25;
	setp.le.u64 	%p4, %rd16, %rd3;
	add.s64 	%rd27, %rd26, %rd17;
	shl.b64 	%rd28, %rd27, 2;
	add.s64 	%rd7, %rd1, %rd28;
	@%p4 bra 	$L__BB3_2;
	mov.b32 	%r69, 1779033703;
	st.global.u32 	[%rd7], %r69;
	mov.b32 	%r70, -1150833019;
	st.global.u32 	[%rd7+4], %r70;
	mov.b32 	%r71, 1013904242;
	st.global.u32 	[%rd7+8], %r71;
	mov.b32 	%r72, -1521486534;
	st.global.u32 	[%rd7+12], %r72;
	mov.b32 	%r73, 1359893119;
	st.global.u32 	[%rd7+16], %r73;
	mov.b32 	%r74, -1694144372;
	st.global.u32 	[%rd7+20], %r74;
	mov.b32 	%r75, 528734635;
	st.global.u32 	[%rd7+24], %r75;
	mov.b32 	%r76, 1541459225;
	st.global.u32 	[%rd7+28], %r76;
$L__BB3_2:
	setp.le.u64 	%p5, %rd16, %rd3;
	mov.b32 	%r77, -373957723;
	mov.b32 	%r78, -1245643825;
	mov.b32 	%r79, 1899447441;
	mov.b32 	%r80, 1116352408;
	st.local.v4.u32 	[%rd2], {%r80, %r79, %r78, %r77};
	mov.b32 	%r81, -1424204075;
	mov.b32 	%r82, -1841331548;
	mov.b32 	%r83, 1508970993;
	mov.b32 	%r84, 961987163;
	st.local.v4.u32 	[%rd2+16], {%r84, %r83, %r82, %r81};
	mov.b32 	%r85, 1426881987;
	mov.b32 	%r86, 607225278;
	mov.b32 	%r87, 310598401;
	mov.b32 	%r88, -670586216;
	st.local.v4.u32 	[%rd2+32], {%r88, %r87, %r86, %r85};
	mov.b32 	%r89, -1046744716;
	mov.b32 	%r90, -1680079193;
	mov.b32 	%r91, -2132889090;
	mov.b32 	%r92, 1925078388;
	st.local.v4.u32 	[%rd2+48], {%r92, %r91, %r90, %r89};
	mov.b32 	%r93, 604807628;
	mov.b32 	%r94, 264347078;
	mov.b32 	%r95, -272742522;
	mov.b32 	%r96, -459576895;
	st.local.v4.u32 	[%rd2+64], {%r96, %r95, %r94, %r93};
	mov.b32 	%r97, 1996064986;
	mov.b32 	%r98, 1555081692;
	mov.b32 	%r99, 1249150122;
	mov.b32 	%r100, 770255983;
	st.local.v4.u32 	[%rd2+80], {%r100, %r99, %r98, %r97};
	mov.b32 	%r101, -1084653625;
	mov.b32 	%r102, -1341970488;
	mov.b32 	%r103, -1473132947;
	mov.b32 	%r104, -1740746414;
	st.local.v4.u32 	[%rd2+96], {%r104, %r103, %r102, %r101};
	mov.b32 	%r105, 338241895;
	mov.b32 	%r106, 113926993;
	mov.b32 	%r107, -710438585;
	mov.b32 	%r108, -958395405;
	st.local.v4.u32 	[%rd2+112], {%r108, %r107, %r106, %r105};
	mov.b32 	%r109, 1396182291;
	mov.b32 	%r110, 1294757372;
	mov.b32 	%r111, 773529912;
	mov.b32 	%r112, 666307205;
	st.local.v4.u32 	[%rd2+128], {%r112, %r111, %r110, %r109};
	mov.b32 	%r113, -1838011259;
	mov.b32 	%r114, -2117940946;
	mov.b32 	%r115, 1986661051;
	mov.b32 	%r116, 1695183700;
	st.local.v4.u32 	[%rd2+144], {%r116, %r115, %r114, %r113};
	mov.b32 	%r117, -949202525;
	mov.b32 	%r118, -1035236496;
	mov.b32 	%r119, -1474664885;
	mov.b32 	%r120, -1564481375;
	st.local.v4.u32 	[%rd2+160], {%r120, %r119, %r118, %r117};
	mov.b32 	%r121, 275423344;
	mov.b32 	%r122, -200395387;
	mov.b32 	%r123, -694614492;
	mov.b32 	%r124, -778901479;
	st.local.v4.u32 	[%rd2+176], {%r124, %r123, %r122, %r121};
	mov.b32 	%r125, 883997877;
	mov.b32 	%r126, 659060556;
	mov.b32 	%r127, 506948616;
	mov.b32 	%r128, 430227734;
	st.local.v4.u32 	[%rd2+192], {%r128, %r127, %r126, %r125};
	mov.b32 	%r129, 1747873779;
	mov.b32 	%r130, 1537002063;
	mov.b32 	%r131, 1322822218;
	mov.b32 	%r132, 958139571;
	st.local.v4.u32 	[%rd2+208], {%r132, %r131, %r130, %r129};
	mov.b32 	%r133, -1933114872;
	mov.b32 	%r134, -2067236844;
	mov.b32 	%r135, 2024104815;
	mov.b32 	%r136, 1955562222;
	st.local.v4.u32 	[%rd2+224], {%r136, %r135, %r134, %r133};
	mov.b32 	%r137, -965641998;
	mov.b32 	%r138, -1090935817;
	mov.b32 	%r139, -1538233109;
	mov.b32 	%r140, -1866530822;
	st.local.v4.u32 	[%rd2+240], {%r140, %r139, %r138, %r137};
	setp.lt.u64 	%p6, %rd6, 64;
	or.pred  	%p7, %p5, %p6;
	@%p7 bra 	$L__BB3_7;
	ld.global.u32 	%r267, [%rd7];
	ld.global.u32 	%r266, [%rd7+4];
	ld.global.u32 	%r265, [%rd7+8];
	ld.global.u32 	%r264, [%rd7+12];
	ld.global.u32 	%r263, [%rd7+16];
	ld.global.u32 	%r262, [%rd7+20];
	ld.global.u32 	%r261, [%rd7+24];
	ld.global.u32 	%r260, [%rd7+28];
	shr.u64 	%rd8, %rd6, 6;
	mul.lo.s64 	%rd9, %rd5, %rd3;
	mov.b32 	%r285, 1779033703;
	mov.b32 	%r284, -1150833019;
	mov.b32 	%r283, 1013904242;
	mov.b32 	%r282, -1521486534;
	mov.b32 	%r281, 1359893119;
	mov.b32 	%r280, -1694144372;
	mov.b32 	%r279, 528734635;
	mov.b32 	%r278, 1541459225;
	mov.b32 	%r268, 0;
$L__BB3_4:
	ld.param.u64 	%rd39, [_Z17updatingHashValuePKjPjmmmmmmbm_param_0];
	shl.b32 	%r151, %r268, 6;
	cvt.u64.u32 	%rd29, %r151;
	add.s64 	%rd30, %rd9, %rd29;
	shl.b64 	%rd31, %rd30, 2;
	cvta.to.global.u64 	%rd32, %rd39;
	add.s64 	%rd33, %rd32, %rd31;
	add.s64 	%rd40, %rd33, 8;
	mov.b32 	%r277, 0;
	mov.u64 	%rd41, %rd2;
$L__BB3_5:
	shf.l.wrap.b32 	%r152, %r281, %r281, 26;
	shf.l.wrap.b32 	%r153, %r281, %r281, 21;
	xor.b32  	%r154, %r152, %r153;
	shf.l.wrap.b32 	%r155, %r281, %r281, 7;
	xor.b32  	%r156, %r154, %r155;
	add.s32 	%r157, %r278, %r156;
	and.b32  	%r158, %r280, %r281;
	not.b32 	%r159, %r281;
	and.b32  	%r160, %r279, %r159;
	or.b32  	%r161, %r160, %r158;
	add.s32 	%r162, %r157, %r161;
	ld.local.v4.u32 	{%r163, %r164, %r165, %r166}, [%rd41];
	add.s32 	%r167, %r162, %r163;
	ld.global.u32 	%r168, [%rd40+-8];
	add.s32 	%r169, %r167, %r168;
	shf.l.wrap.b32 	%r170, %r285, %r285, 30;
	shf.l.wrap.b32 	%r171, %r285, %r285, 19;
	xor.b32  	%r172, %r170, %r171;
	shf.l.wrap.b32 	%r173, %r285, %r285, 10;
	xor.b32  	%r174, %r172, %r173;
	xor.b32  	%r175, %r283, %r284;
	and.b32  	%r176, %r175, %r285;
	and.b32  	%r177, %r283, %r284;
	xor.b32  	%r178, %r176, %r177;
	add.s32 	%r179, %r178, %r174;
	add.s32 	%r278, %r169, %r282;
	add.s32 	%r282, %r179, %r169;
	shf.l.wrap.b32 	%r180, %r278, %r278, 26;
	shf.l.wrap.b32 	%r181, %r278, %r278, 21;
	xor.b32  	%r182, %r180, %r181;
	shf.l.wrap.b32 	%r183, %r278, %r278, 7;
	xor.b32  	%r184, %r182, %r183;
	add.s32 	%r185, %r279, %r184;
	and.b32  	%r186, %r281, %r278;
	not.b32 	%r187, %r278;
	and.b32  	%r188, %r280, %r187;
	or.b32  	%r189, %r188, %r186;
	add.s32 	%r190, %r185, %r189;
	add.s32 	%r191, %r190, %r164;
	ld.global.u32 	%r192, [%rd40+-4];
	add.s32 	%r193, %r191, %r192;
	shf.l.wrap.b32 	%r194, %r282, %r282, 30;
	shf.l.wrap.b32 	%r195, %r282, %r282, 19;
	xor.b32  	%r196, %r194, %r195;
	shf.l.wrap.b32 	%r197, %r282, %r282, 10;
	xor.b32  	%r198, %r196, %r197;
	xor.b32  	%r199, %r284, %r285;
	and.b32  	%r200, %r199, %r282;
	and.b32  	%r201, %r284, %r285;
	xor.b32  	%r202, %r200, %r201;
	add.s32 	%r203, %r202, %r198;
	add.s32 	%r279, %r193, %r283;
	add.s32 	%r283, %r203, %r193;
	shf.l.wrap.b32 	%r204, %r279, %r279, 26;
	shf.l.wrap.b32 	%r205, %r279, %r279, 21;
	xor.b32  	%r206, %r204, %r205;
	shf.l.wrap.b32 	%r207, %r279, %r279, 7;
	xor.b32  	%r208, %r206, %r207;
	add.s32 	%r209, %r280, %r208;
	and.b32  	%r210, %r278, %r279;
	not.b32 	%r211, %r279;
	and.b32  	%r212, %r281, %r211;
	or.b32  	%r213, %r212, %r210;
	add.s32 	%r214, %r209, %r213;
	add.s32 	%r215, %r214, %r165;
	ld.global.u32 	%r216, [%rd40];
	add.s32 	%r217, %r215, %r216;
	shf.l.wrap.b32 	%r218, %r283, %r283, 30;
	shf.l.wrap.b32 	%r219, %r283, %r283, 19;
	xor.b32  	%r220, %r218, %r219;
	shf.l.wrap.b32 	%r221, %r283, %r283, 10;
	xor.b32  	%r222, %r220, %r221;
	xor.b32  	%r223, %r285, %r282;
	and.b32  	%r224, %r223, %r283;
	and.b32  	%r225, %r285, %r282;
	xor.b32  	%r226, %r224, %r225;
	add.s32 	%r227, %r226, %r222;
	add.s32 	%r280, %r217, %r284;
	add.s32 	%r284, %r227, %r217;
	shf.l.wrap.b32 	%r228, %r280, %r280, 26;
	shf.l.wrap.b32 	%r229, %r280, %r280, 21;
	xor.b32  	%r230, %r228, %r229;
	shf.l.wrap.b32 	%r231, %r280, %r280, 7;
	xor.b32  	%r232, %r230, %r231;
	add.s32 	%r233, %r281, %r232;
	and.b32  	%r234, %r279, %r280;
	not.b32 	%r235, %r280;
	and.b32  	%r236, %r278, %r235;
	or.b32  	%r237, %r236, %r234;
	add.s32 	%r238, %r233, %r237;
	add.s32 	%r239, %r238, %r166;
	ld.global.u32 	%r240, [%rd40+4];
	add.s32 	%r241, %r239, %r240;
	shf.l.wrap.b32 	%r242, %r284, %r284, 30;
	shf.l.wrap.b32 	%r243, %r284, %r284, 19;
	xor.b32  	%r244, %r242, %r243;
	shf.l.wrap.b32 	%r245, %r284, %r284, 10;
	xor.b32  	%r246, %r244, %r245;
	xor.b32  	%r247, %r282, %r283;
	and.b32  	%r248, %r247, %r284;
	and.b32  	%r249, %r282, %r283;
	xor.b32  	%r250, %r248, %r249;
	add.s32 	%r251, %r250, %r246;
	add.s32 	%r281, %r241, %r285;
	add.s32 	%r285, %r251, %r241;
	add.s32 	%r277, %r277, 4;
	add.s64 	%rd41, %rd41, 16;
	add.s64 	%rd40, %rd40, 16;
	setp.ne.s32 	%p8, %r277, 64;
	@%p8 bra 	$L__BB3_5;
	add.s32 	%r267, %r267, %r285;
	st.global.u32 	[%rd7], %r267;
	add.s32 	%r266, %r266, %r284;
	st.global.u32 	[%rd7+4], %r266;
	add.s32 	%r265, %r265, %r283;
	st.global.u32 	[%rd7+8], %r265;
	add.s32 	%r264, %r264, %r282;
	st.global.u32 	[%rd7+12], %r264;
	add.s32 	%r263, %r263, %r281;
	st.global.u32 	[%rd7+16], %r263;
	add.s32 	%r262, %r262, %r280;
	st.global.u32 	[%rd7+20], %r262;
	add.s32 	%r261, %r261, %r279;
	st.global.u32 	[%rd7+24], %r261;
	add.s32 	%r260, %r260, %r278;
	st.global.u32 	[%rd7+28], %r260;
	add.s32 	%r268, %r268, 1;
	cvt.u64.u32 	%rd34, %r268;
	setp.gt.u64 	%p9, %rd8, %rd34;
	mov.u32 	%r278, %r260;
	mov.u32 	%r279, %r261;
	mov.u32 	%r280, %r262;
	mov.u32 	%r281, %r263;
	mov.u32 	%r282, %r264;
	mov.u32 	%r283, %r265;
	mov.u32 	%r284, %r266;
	mov.u32 	%r285, %r267;
	@%p9 bra 	$L__BB3_4;
$L__BB3_7:
	ld.param.s8 	%rs2, [_Z17updatingHashValuePKjPjmmmmmmbm_param_8];
	setp.ne.s64 	%p10, %rd4, %rd3;
	setp.eq.s16 	%p11, %rs2, 0;
	or.pred  	%p12, %p11, %p10;
	@%p12 bra 	$L__BB3_9;
	shl.b64 	%rd35, %rd16, 3;
	add.s64 	%rd36, %rd35, %rd17;
	shl.b64 	%rd37, %rd36, 2;
	add.s64 	%rd38, %rd1, %rd37;
	ld.global.u32 	%r252, [%rd38+-32];
	st.global.u32 	[%rd38], %r252;
	ld.global.u32 	%r253, [%rd38+-28];
	st.global.u32 	[%rd38+4], %r253;
	ld.global.u32 	%r254, [%rd38+-24];
	st.global.u32 	[%rd38+8], %r254;
	ld.global.u32 	%r255, [%rd38+-20];
	st.global.u32 	[%rd38+12], %r255;
	ld.global.u32 	%r256, [%rd38+-16];
	st.global.u32 	[%rd38+16], %r256;
	ld.global.u32 	%r257, [%rd38+-12];
	st.global.u32 	[%rd38+20], %r257;
	ld.global.u32 	%r258, [%rd38+-8];
	st.global.u32 	[%rd38+24], %r258;
	ld.global.u32 	%r259, [%rd38+-4];
	st.global.u32 	[%rd38+28], %r259;
$L__BB3_9:
	ret;

}
	// .globl	_Z12lend_to_bendPjm
.visible .entry _Z12lend_to_bendPjm(
	.param .u64 .ptr .align 1 _Z12lend_to_bendPjm_param_0,
	.param .u64 _Z12lend_to_bendPjm_param_1
)
{
	.reg .pred 	%p<2>;
	.reg .b32 	%r<19>;
	.reg .b64 	%rd<7>;

	ld.param.u64 	%rd2, [_Z12lend_to_bendPjm_param_0];
	ld.param.u64 	%rd3, [_Z12lend_to_bendPjm_param_1];
	mov.u32 	%r1, %nctaid.x;
	mov.u32 	%r2, %nctaid.y;
	mov.u32 	%r3, %ctaid.z;
	mov.u32 	%r4, %ctaid.y;
	mov.u32 	%r5, %ctaid.x;
	mad.lo.s32 	%r6, %r3, %r2, %r4;
	mad.lo.s32 	%r7, %r6, %r1, %r5;
	mov.u32 	%r8, %ntid.x;
	mov.u32 	%r9, %ntid.y;
	mov.u32 	%r10, %ntid.z;
	mov.u32 	%r11, %tid.z;
	mov.u32 	%r12, %tid.y;
	mov.u32 	%r13, %tid.x;
	mad.lo.s32 	%r14, %r7, %r10, %r11;
	mad.lo.s32 	%r15, %r14, %r9, %r12;
	mad.lo.s32 	%r16, %r15, %r8, %r13;
	cvt.u64.u32 	%rd1, %r16;
	setp.le.u64 	%p1, %rd3, %rd1;
	@%p1 bra 	$L__BB4_2;
	cvta.to.global.u64 	%rd4, %rd2;
	shl.b64 	%rd5, %rd1, 2;
	add.s64 	%rd6, %rd4, %rd5;
	ld.global.u32 	%r17, [%rd6];
	prmt.b32 	%r18, %r17, 0, 291;
	st.global.u32 	[%rd6], %r18;
$L__BB4_2:
	ret;

}


// ===== COMPILED SASS (sm_100) =====

	.target	sm_100

	.elftype	@"ET_EXEC"


//--------------------- .note.nv.tkinfo           --------------------------
	.section	.note.nv.tkinfo,"",@"SHT_NOTE"
	.sectionflags	@"SHF_NOTE_NV_TKINFO"
	.tkinfo
        /*0018*/ 	.word	0x00000002
        /*0030*/ 	.string	""
        /*0030*/ 	.string	"ptxas"
        /*0030*/ 	.string	"Cuda compilation tools, release 13.0, V13.0.88"
        /*0030*/ 	.string	"Build cuda_13.0.r13.0/compiler.36424714_0"
        /*0030*/ 	.string	"-arch sm_100 -m 64 "



//--------------------- .note.nv.cuinfo           --------------------------
	.section	.note.nv.cuinfo,"",@"SHT_NOTE"
	.sectionflags	@"SHF_NOTE_NV_CUINFO"
        /*0018*/ 	.short	0x0002
        /*001a*/ 	.short	0x0064
        /*001c*/ 	.short	0x0082
	.zero		2


//--------------------- .nv.info                  --------------------------
	.section	.nv.info,"",@"SHT_CUDA_INFO"
	.align	4


	//----- nvinfo : EIATTR_REGCOUNT
	.align		4
        /*0000*/ 	.byte	0x04, 0x2f
        /*0002*/ 	.short	(.L_1 - .L_0)
	.align		4
.L_0:
        /*0004*/ 	.word	index@(_Z11paddingCharPhS_mmmmm)
        /*0008*/ 	.word	0x00000018


	//----- nvinfo : EIATTR_FRAME_SIZE
	.align		4
.L_1:
        /*000c*/ 	.byte	0x04, 0x11
        /*000e*/ 	.short	(.L_3 - .L_2)
	.align		4
.L_2:
        /*0010*/ 	.word	index@(_Z11paddingCharPhS_mmmmm)
        /*0014*/ 	.word	0x00000000


	//----- nvinfo : EIATTR_REGCOUNT
	.align		4
.L_3:
        /*0018*/ 	.byte	0x04, 0x2f
        /*001a*/ 	.short	(.L_5 - .L_4)
	.align		4
.L_4:
        /*001c*/ 	.word	index@(_Z25unsignedCharToUnsignedIntPKhPjmmm)
        /*0020*/ 	.word	0x0000000e


	//----- nvinfo : EIATTR_FRAME_SIZE
	.align		4
.L_5:
        /*0024*/ 	.byte	0x04, 0x11
        /*0026*/ 	.short	(.L_7 - .L_6)
	.align		4
.L_6:
        /*0028*/ 	.word	index@(_Z25unsignedCharToUnsignedIntPKhPjmmm)
        /*002c*/ 	.word	0x00000000


	//----- nvinfo : EIATTR_REGCOUNT
	.align		4
.L_7:
        /*0030*/ 	.byte	0x04, 0x2f
        /*0032*/ 	.short	(.L_9 - .L_8)
	.align		4
.L_8:
        /*0034*/ 	.word	index@(_Z9extendingPjS_mmm)
        /*0038*/ 	.word	0x0000001e


	//----- nvinfo : EIATTR_FRAME_SIZE
	.align		4
.L_9:
        /*003c*/ 	.byte	0x04, 0x11
        /*003e*/ 	.short	(.L_11 - .L_10)
	.align		4
.L_10:
        /*0040*/ 	.word	index@(_Z9extendingPjS_mmm)
        /*0044*/ 	.word	0x00000000


	//----- nvinfo : EIATTR_REGCOUNT
	.align		4
.L_11:
        /*0048*/ 	.byte	0x04, 0x2f
        /*004a*/ 	.short	(.L_13 - .L_12)
	.align		4
.L_12:
        /*004c*/ 	.word	index@(_Z17updatingHashValuePKjPjmmmmmmbm)
        /*0050*/ 	.word	0x0000002b


	//----- nvinfo : EIATTR_FRAME_SIZE
	.align		4
.L_13:
        /*0054*/ 	.byte	0x04, 0x11
        /*0056*/ 	.short	(.L_15 - .L_14)
	.align		4
.L_14:
        /*0058*/ 	.word	index@(_Z17updatingHashValuePKjPjmmmmmmbm)
        /*005c*/ 	.word	0x00000000


	//----- nvinfo : EIATTR_REGCOUNT
	.align		4
.L_15:
        /*0060*/ 	.byte	0x04, 0x2f
        /*0062*/ 	.short	(.L_17 - .L_16)
	.align		4
.L_16:
        /*0064*/ 	.word	index@(_Z12lend_to_bendPjm)
        /*0068*/ 	.word	0x0000000a


	//----- nvinfo : EIATTR_FRAME_SIZE
	.align		4
.L_17:
        /*006c*/ 	.byte	0x04, 0x11
        /*006e*/ 	.short	(.L_19 - .L_18)
	.align		4
.L_18:
        /*0070*/ 	.word	index@(_Z12lend_to_bendPjm)
        /*0074*/ 	.word	0x00000000


	//----- nvinfo : EIATTR_MIN_STACK_SIZE
	.align		4
.L_19:
        /*0078*/ 	.byte	0x04, 0x12
        /*007a*/ 	.short	(.L_21 - .L_20)
	.align		4
.L_20:
        /*007c*/ 	.word	index@(_Z12lend_to_bendPjm)
        /*0080*/ 	.word	0x00000000


	//----- nvinfo : EIATTR_MIN_STACK_SIZE
	.align		4
.L_21:
        /*0084*/ 	.byte	0x04, 0x12
        /*0086*/ 	.short	(.L_23 - .L_22)
	.align		4
.L_22:
        /*0088*/ 	.word	index@(_Z17updatingHashValuePKjPjmmmmmmbm)
        /*008c*/ 	.word	0x00000000


	//----- nvinfo : EIATTR_MIN_STACK_SIZE
	.align		4
.L_23:
        /*0090*/ 	.byte	0x04, 0x12
        /*0092*/ 	.short	(.L_25 - .L_24)
	.align		4
.L_24:
        /*0094*/ 	.word	index@(_Z9extendingPjS_mmm)
        /*0098*/ 	.word	0x00000000


	//----- nvinfo : EIATTR_MIN_STACK_SIZE
	.align		4
.L_25:
        /*009c*/ 	.byte	0x04, 0x12
        /*009e*/ 	.short	(.L_27 - .L_26)
	.align		4
.L_26:
        /*00a0*/ 	.word	index@(_Z25unsignedCharToUnsignedIntPKhPjmmm)
        /*00a4*/ 	.word	0x00000000


	//----- nvinfo : EIATTR_MIN_STACK_SIZE
	.align		4
.L_27:
        /*00a8*/ 	.byte	0x04, 0x12
        /*00aa*/ 	.short	(.L_29 - .L_28)
	.align		4
.L_28:
        /*00ac*/ 	.word	index@(_Z11paddingCharPhS_mmmmm)
        /*00b0*/ 	.word	0x00000000
.L_29:


//--------------------- .nv.compat                --------------------------
	.section	.nv.compat,"",@"SHT_CUDA_COMPAT_INFO"
	.align	4
        /*0000*/ 	.byte	0x02, 0x09, 0x00, 0x00, 0x02, 0x02, 0x01, 0x00, 0x02, 0x05, 0x05, 0x00, 0x03, 0x07, 0x01, 0x01
        /*0010*/ 	.byte	0x02, 0x03, 0x00, 0x00, 0x02, 0x06, 0x01, 0x00, 0x04, 0x0b, 0x08, 0x00, 0x09, 0x00, 0x00, 0x00
        /*0020*/ 	.byte	0x00, 0x00, 0x00, 0x00


//--------------------- .nv.info._Z12lend_to_bendPjm --------------------------
	.section	.nv.info._Z12lend_to_bendPjm,"",@"SHT_CUDA_INFO"
	.sectionflags	@""
	.align	4


	//----- nvinfo : EIATTR_CUDA_API_VERSION
	.align		4
        /*0000*/ 	.byte	0x04, 0x37
        /*0002*/ 	.short	(.L_31 - .L_30)
.L_30:
        /*0004*/ 	.word	0x00000082


	//----- nvinfo : EIATTR_KPARAM_INFO
	.align		4
.L_31:
        /*0008*/ 	.byte	0x04, 0x17
        /*000a*/ 	.short	(.L_33 - .L_32)
.L_32:
        /*000c*/ 	.word	0x00000000
        /*0010*/ 	.short	0x0001
        /*0012*/ 	.short	0x0008
        /*0014*/ 	.byte	0x00, 0xf0, 0x21, 0x00


	//----- nvinfo : EIATTR_KPARAM_INFO
	.align		4
.L_33:
        /*0018*/ 	.byte	0x04, 0x17
        /*001a*/ 	.short	(.L_35 - .L_34)
.L_34:
        /*001c*/ 	.word	0x00000000
        /*0020*/ 	.short	0x0000
        /*0022*/ 	.short	0x0000
        /*0024*/ 	.byte	0x00, 0xf5, 0x21, 0x00


	//----- nvinfo : EIATTR_SPARSE_MMA_MASK
	.align		4
.L_35:
        /*0028*/ 	.byte	0x03, 0x50
        /*002a*/ 	.short	0x0000


	//----- nvinfo : EIATTR_MAXREG_COUNT
	.align		4
        /*002c*/ 	.byte	0x03, 0x1b
        /*002e*/ 	.short	0x00ff


	//----- nvinfo : EIATTR_MERCURY_ISA_VERSION
	.align		4
        /*0030*/ 	.byte	0x03, 0x5f
        /*0032*/ 	.short	0x0101


	//----- nvinfo : EIATTR_VRC_CTA_INIT_COUNT
	.align		4
        /*0034*/ 	.byte	0x02, 0x4a
	.zero		1
	.zero		1


	//----- nvinfo : EIATTR_EXIT_INSTR_OFFSETS
	.align		4
        /*0038*/ 	.byte	0x04, 0x1c
        /*003a*/ 	.short	(.L_37 - .L_36)


	//   ....[0]....
.L_36:
        /*003c*/ 	.word	0x00000140


	//   ....[1]....
        /*0040*/ 	.word	0x000001c0


	//----- nvinfo : EIATTR_CBANK_PARAM_SIZE
	.align		4
.L_37:
        /*0044*/ 	.byte	0x03, 0x19
        /*0046*/ 	.short	0x0010


	//----- nvinfo : EIATTR_PARAM_CBANK
	.align		4
        /*0048*/ 	.byte	0x04, 0x0a
        /*004a*/ 	.short	(.L_39 - .L_38)
	.align		4
.L_38:
        /*004c*/ 	.word	index@(.nv.constant0._Z12lend_to_bendPjm)
        /*0050*/ 	.short	0x0380
        /*0052*/ 	.short	0x0010


	//----- nvinfo : EIATTR_SW_WAR
	.align		4
.L_39:
        /*0054*/ 	.byte	0x04, 0x36
        /*0056*/ 	.short	(.L_41 - .L_40)
.L_40:
        /*0058*/ 	.word	0x00000008
.L_41:


//--------------------- .nv.info._Z17updatingHashValuePKjPjmmmmmmbm --------------------------
	.section	.nv.info._Z17updatingHashValuePKjPjmmmmmmbm,"",@"SHT_CUDA_INFO"
	.sectionflags	@""
	.align	4


	//----- nvinfo : EIATTR_CUDA_API_VERSION
	.align		4
        /*0000*/ 	.byte	0x04, 0x37
        /*0002*/ 	.short	(.L_43 - .L_42)
.L_42:
        /*0004*/ 	.word	0x00000082


	//----- nvinfo : EIATTR_KPARAM_INFO
	.align		4
.L_43:
        /*0008*/ 	.byte	0x04, 0x17
        /*000a*/ 	.short	(.L_45 - .L_44)
.L_44:
        /*000c*/ 	.word	0x00000000
        /*0010*/ 	.short	0x0009
        /*0012*/ 	.short	0x0048
        /*0014*/ 	.byte	0x00, 0xf0, 0x21, 0x00


	//----- nvinfo : EIATTR_KPARAM_INFO
	.align		4
.L_45:
        /*0018*/ 	.byte	0x04, 0x17
        /*001a*/ 	.short	(.L_47 - .L_46)
.L_46:
        /*001c*/ 	.word	0x00000000
        /*0020*/ 	.short	0x0008
        /*0022*/ 	.short	0x0040
        /*0024*/ 	.byte	0x00, 0xf0, 0x05, 0x00


	//----- nvinfo : EIATTR_KPARAM_INFO
	.align		4
.L_47:
        /*0028*/ 	.byte	0x04, 0x17
        /*002a*/ 	.short	(.L_49 - .L_48)
.L_48:
        /*002c*/ 	.word	0x00000000
        /*0030*/ 	.short	0x0007
        /*0032*/ 	.short	0x0038
        /*0034*/ 	.byte	0x00, 0xf0, 0x21, 0x00


	//----- nvinfo : EIATTR_KPARAM_INFO
	.align		4
.L_49:
        /*0038*/ 	.byte	0x04, 0x17
        /*003a*/ 	.short	(.L_51 - .L_50)
.L_50:
        /*003c*/ 	.word	0x00000000
        /*0040*/ 	.short	0x0006
        /*0042*/ 	.short	0x0030
        /*0044*/ 	.byte	0x00, 0xf0, 0x21, 0x00


	//----- nvinfo : EIATTR_KPARAM_INFO
	.align		4
.L_51:
        /*0048*/ 	.byte	0x04, 0x17
        /*004a*/ 	.short	(.L_53 - .L_52)
.L_52:
        /*004c*/ 	.word	0x00000000
        /*0050*/ 	.short	0x0005
        /*0052*/ 	.short	0x0028
        /*0054*/ 	.byte	0x00, 0xf0, 0x21, 0x00


	//----- nvinfo : EIATTR_KPARAM_INFO
	.align		4
.L_53:
        /*0058*/ 	.byte	0x04, 0x17
        /*005a*/ 	.short	(.L_55 - .L_54)
.L_54:
        /*005c*/ 	.word	0x00000000
        /*0060*/ 	.short	0x0004
        /*0062*/ 	.short	0x0020
        /*0064*/ 	.byte	0x00, 0xf0, 0x21, 0x00


	//----- nvinfo : EIATTR_KPARAM_INFO
	.align		4
.L_55:
        /*0068*/ 	.byte	0x04, 0x17
        /*006a*/ 	.short	(.L_57 - .L_56)
.L_56:
        /*006c*/ 	.word	0x00000000
        /*0070*/ 	.short	0x0003
        /*0072*/ 	.short	0x0018
        /*0074*/ 	.byte	0x00, 0xf0, 0x21, 0x00


	//----- nvinfo : EIATTR_KPARAM_INFO
	.align		4
.L_57:
        /*0078*/ 	.byte	0x04, 0x17
        /*007a*/ 	.short	(.L_59 - .L_58)
.L_58:
        /*007c*/ 	.word	0x00000000
        /*0080*/ 	.short	0x0002
        /*0082*/ 	.short	0x0010
        /*0084*/ 	.byte	0x00, 0xf0, 0x21, 0x00


	//----- nvinfo : EIATTR_KPARAM_INFO
	.align		4
.L_59:
        /*0088*/ 	.byte	0x04, 0x17
        /*008a*/ 	.short	(.L_61 - .L_60)
.L_60:
        /*008c*/ 	.word	0x00000000
        /*0090*/ 	.short	0x0001
        /*0092*/ 	.short	0x0008
        /*0094*/ 	.byte	0x00, 0xf5, 0x21, 0x00


	//----- nvinfo : EIATTR_KPARAM_INFO
	.align		4
.L_61:
        /*0098*/ 	.byte	0x04, 0x17
        /*009a*/ 	.short	(.L_63 - .L_62)
.L_62:
        /*009c*/ 	.word	0x00000000
        /*00a0*/ 	.short	0x0000
        /*00a2*/ 	.short	0x0000
        /*00a4*/ 	.byte	0x00, 0xf5, 0x21, 0x00


	//----- nvinfo : EIATTR_SPARSE_MMA_MASK
	.align		4
.L_63:
        /*00a8*/ 	.byte	0x03, 0x50
        /*00aa*/ 	.short	0x0000


	//----- nvinfo : EIATTR_MAXREG_COUNT
	.align		4
        /*00ac*/ 	.byte	0x03, 0x1b
        /*00ae*/ 	.short	0x00ff


	//----- nvinfo : EIATTR_MERCURY_ISA_VERSION
	.align		4
        /*00b0*/ 	.byte	0x03, 0x5f
        /*00b2*/ 	.short	0x0101


	//----- nvinfo : EIATTR_VRC_CTA_INIT_COUNT
	.align		4
        /*00b4*/ 	.byte	0x02, 0x4a
	.zero		1
	.zero		1


	//----- nvinfo : EIATTR_EXIT_INSTR_OFFSETS
	.align		4
        /*00b8*/ 	.byte	0x04, 0x1c
        /*00ba*/ 	.short	(.L_65 - .L_64)


	//   ....[0]....
.L_64:
        /*00bc*/ 	.word	0x00001180


	//   ....[1]....
        /*00c0*/ 	.word	0x00001320


	//----- nvinfo : EIATTR_CRS_STACK_SIZE
	.align		4
.L_65:
        /*00c4*/ 	.byte	0x04, 0x1e
        /*00c6*/ 	.short	(.L_67 - .L_66)
.L_66:
        /*00c8*/ 	.word	0x00000000


	//----- nvinfo : EIATTR_CBANK_PARAM_SIZE
	.align		4
.L_67:
        /*00cc*/ 	.byte	0x03, 0x19
        /*00ce*/ 	.short	0x0050


	//----- nvinfo : EIATTR_PARAM_CBANK
	.align		4
        /*00d0*/ 	.byte	0x04, 0x0a
        /*00d2*/ 	.short	(.L_69 - .L_68)
	.align		4
.L_68:
        /*00d4*/ 	.word	index@(.nv.constant0._Z17updatingHashValuePKjPjmmmmmmbm)
        /*00d8*/ 	.short	0x0380
        /*00da*/ 	.short	0x0050


	//----- nvinfo : EIATTR_SW_WAR
	.align		4
.L_69:
        /*00dc*/ 	.byte	0x04, 0x36
        /*00de*/ 	.short	(.L_71 - .L_70)
.L_70:
        /*00e0*/ 	.word	0x00000008
.L_71:


//--------------------- .nv.info._Z9extendingPjS_mmm --------------------------
	.section	.nv.info._Z9extendingPjS_mmm,"",@"SHT_CUDA_INFO"
	.sectionflags	@""
	.align	4


	//----- nvinfo : EIATTR_CUDA_API_VERSION
	.align		4
        /*0000*/ 	.byte	0x04, 0x37
        /*0002*/ 	.short	(.L_73 - .L_72)
.L_72:
        /*0004*/ 	.word	0x00000082


	//----- nvinfo : EIATTR_KPARAM_INFO
	.align		4
.L_73:
        /*0008*/ 	.byte	0x04, 0x17
        /*000a*/ 	.short	(.L_75 - .L_74)
.L_74:
        /*000c*/ 	.word	0x00000000
        /*0010*/ 	.short	0x0004
        /*0012*/ 	.short	0x0020
        /*0014*/ 	.byte	0x00, 0xf0, 0x21, 0x00


	//----- nvinfo : EIATTR_KPARAM_INFO
	.align		4
.L_75:
        /*0018*/ 	.byte	0x04, 0x17
        /*001a*/ 	.short	(.L_77 - .L_76)
.L_76:
        /*001c*/ 	.word	0x00000000
        /*0020*/ 	.short	0x0003
        /*0022*/ 	.short	0x0018
        /*0024*/ 	.byte	0x00, 0xf0, 0x21, 0x00


	//----- nvinfo : EIATTR_KPARAM_INFO
	.align		4
.L_77:
        /*0028*/ 	.byte	0x04, 0x17
        /*002a*/ 	.short	(.L_79 - .L_78)
.L_78:
        /*002c*/ 	.word	0x00000000
        /*0030*/ 	.short	0x0002
        /*0032*/ 	.short	0x0010
        /*0034*/ 	.byte	0x00, 0xf0, 0x21, 0x00


	//----- nvinfo : EIATTR_KPARAM_INFO
	.align		4
.L_79:
        /*0038*/ 	.byte	0x04, 0x17
        /*003a*/ 	.short	(.L_81 - .L_80)
.L_80:
        /*003c*/ 	.word	0x00000000
        /*0040*/ 	.short	0x0001
        /*0042*/ 	.short	0x0008
        /*0044*/ 	.byte	0x00, 0xf5, 0x21, 0x00


	//----- nvinfo : EIATTR_KPARAM_INFO
	.align		4
.L_81:
        /*0048*/ 	.byte	0x04, 0x17
        /*004a*/ 	.short	(.L_83 - .L_82)
.L_82:
        /*004c*/ 	.word	0x00000000
        /*0050*/ 	.short	0x0000
        /*0052*/ 	.short	0x0000
        /*0054*/ 	.byte	0x00, 0xf5, 0x21, 0x00


	//----- nvinfo : EIATTR_SPARSE_MMA_MASK
	.align		4
.L_83:
        /*0058*/ 	.byte	0x03, 0x50
        /*005a*/ 	.short	0x0000


	//----- nvinfo : EIATTR_MAXREG_COUNT
	.align		4
        /*005c*/ 	.byte	0x03, 0x1b
        /*005e*/ 	.short	0x00ff


	//----- nvinfo : EIATTR_MERCURY_ISA_VERSION
	.align		4
        /*0060*/ 	.byte	0x03, 0x5f
        /*0062*/ 	.short	0x0101


	//----- nvinfo : EIATTR_VRC_CTA_INIT_COUNT
	.align		4
        /*0064*/ 	.byte	0x02, 0x4a
	.zero		1
	.zero		1


	//----- nvinfo : EIATTR_EXIT_INSTR_OFFSETS
	.align		4
        /*0068*/ 	.byte	0x04, 0x1c
        /*006a*/ 	.short	(.L_85 - .L_84)


	//   ....[0]....
.L_84:
        /*006c*/ 	.word	0x000001d0


	//   ....[1]....
        /*0070*/ 	.word	0x00000950


	//----- nvinfo : EIATTR_CRS_STACK_SIZE
	.align		4
.L_85:
        /*0074*/ 	.byte	0x04, 0x1e
        /*0076*/ 	.short	(.L_87 - .L_86)
.L_86:
        /*0078*/ 	.word	0x00000000


	//----- nvinfo : EIATTR_CBANK_PARAM_SIZE
	.align		4
.L_87:
        /*007c*/ 	.byte	0x03, 0x19
        /*007e*/ 	.short	0x0028


	//----- nvinfo : EIATTR_PARAM_CBANK
	.align		4
        /*0080*/ 	.byte	0x04, 0x0a
        /*0082*/ 	.short	(.L_89 - .L_88)
	.align		4
.L_88:
        /*0084*/ 	.word	index@(.nv.constant0._Z9extendingPjS_mmm)
        /*0088*/ 	.short	0x0380
        /*008a*/ 	.short	0x0028


	//----- nvinfo : EIATTR_SW_WAR
	.align		4
.L_89:
        /*008c*/ 	.byte	0x04, 0x36
        /*008e*/ 	.short	(.L_91 - .L_90)
.L_90:
        /*0090*/ 	.word	0x00000008
.L_91:


//--------------------- .nv.info._Z25unsignedCharToUnsignedIntPKhPjmmm --------------------------
	.section	.nv.info._Z25unsignedCharToUnsignedIntPKhPjmmm,"",@"SHT_CUDA_INFO"
	.sectionflags	@""
	.align	4


	//----- nvinfo : EIATTR_CUDA_API_VERSION
	.align		4
        /*0000*/ 	.byte	0x04, 0x37
        /*0002*/ 	.short	(.L_93 - .L_92)
.L_92:
        /*0004*/ 	.word	0x00000082


	//----- nvinfo : EIATTR_KPARAM_INFO
	.align		4
.L_93:
        /*0008*/ 	.byte	0x04, 0x17
        /*000a*/ 	.short	(.L_95 - .L_94)
.L_94:
        /*000c*/ 	.word	0x00000000
        /*0010*/ 	.short	0x0004
        /*0012*/ 	.short	0x0020
        /*0014*/ 	.byte	0x00, 0xf0, 0x21, 0x00


	//----- nvinfo : EIATTR_KPARAM_INFO
	.align		4
.L_95:
        /*0018*/ 	.byte	0x04, 0x17
        /*001a*/ 	.short	(.L_97 - .L_96)
.L_96:
        /*001c*/ 	.word	0x00000000
        /*0020*/ 	.short	0x0003
        /*0022*/ 	.short	0x0018
        /*0024*/ 	.byte	0x00, 0xf0, 0x21, 0x00


	//----- nvinfo : EIATTR_KPARAM_INFO
	.align		4
.L_97:
        /*0028*/ 	.byte	0x04, 0x17
        /*002a*/ 	.short	(.L_99 - .L_98)
.L_98:
        /*002c*/ 	.word	0x00000000
        /*0030*/ 	.short	0x0002
        /*0032*/ 	.short	0x0010
        /*0034*/ 	.byte	0x00, 0xf0, 0x21, 0x00


	//----- nvinfo : EIATTR_KPARAM_INFO
	.align		4
.L_99:
        /*0038*/ 	.byte	0x04, 0x17
        /*003a*/ 	.short	(.L_101 - .L_100)
.L_100:
        /*003c*/ 	.word	0x00000000
        /*0040*/ 	.short	0x0001
        /*0042*/ 	.short	0x0008
        /*0044*/ 	.byte	0x00, 0xf5, 0x21, 0x00


	//----- nvinfo : EIATTR_KPARAM_INFO
	.align		4
.L_101:
        /*0048*/ 	.byte	0x04, 0x17
        /*004a*/ 	.short	(.L_103 - .L_102)
.L_102:
        /*004c*/ 	.word	0x00000000
        /*0050*/ 	.short	0x0000
        /*0052*/ 	.short	0x0000
        /*0054*/ 	.byte	0x00, 0xf5, 0x21, 0x00


	//----- nvinfo : EIATTR_SPARSE_MMA_MASK
	.align		4
.L_103:
        /*0058*/ 	.byte	0x03, 0x50
        /*005a*/ 	.short	0x0000


	//----- nvinfo : EIATTR_MAXREG_COUNT
	.align		4
        /*005c*/ 	.byte	0x03, 0x1b
        /*005e*/ 	.short	0x00ff


	//----- nvinfo : EIATTR_MERCURY_ISA_VERSION
	.align		4
        /*0060*/ 	.byte	0x03, 0x5f
        /*0062*/ 	.short	0x0101


	//----- nvinfo : EIATTR_VRC_CTA_INIT_COUNT
	.align		4
        /*0064*/ 	.byte	0x02, 0x4a
	.zero		1
	.zero		1


	//----- nvinfo : EIATTR_EXIT_INSTR_OFFSETS
	.align		4
        /*0068*/ 	.byte	0x04, 0x1c
        /*006a*/ 	.short	(.L_105 - .L_104)


	//   ....[0]....
.L_104:
        /*006c*/ 	.word	0x000001f0


	//   ....[1]....
        /*0070*/ 	.word	0x00000ba0


	//----- nvinfo : EIATTR_CRS_STACK_SIZE
	.align		4
.L_105:
        /*0074*/ 	.byte	0x04, 0x1e
        /*0076*/ 	.short	(.L_107 - .L_106)
.L_106:
        /*0078*/ 	.word	0x00000000


	//----- nvinfo : EIATTR_CBANK_PARAM_SIZE
	.align		4
.L_107:
        /*007c*/ 	.byte	0x03, 0x19
        /*007e*/ 	.short	0x0028


	//----- nvinfo : EIATTR_PARAM_CBANK
	.align		4
        /*0080*/ 	.byte	0x04, 0x0a
        /*0082*/ 	.short	(.L_109 - .L_108)
	.align		4
.L_108:
        /*0084*/ 	.word	index@(.nv.constant0._Z25unsignedCharToUnsignedIntPKhPjmmm)
        /*0088*/ 	.short	0x0380
        /*008a*/ 	.short	0x0028


	//----- nvinfo : EIATTR_SW_WAR
	.align		4
.L_109:
        /*008c*/ 	.byte	0x04, 0x36
        /*008e*/ 	.short	(.L_111 - .L_110)
.L_110:
        /*0090*/ 	.word	0x00000008
.L_111:


//--------------------- .nv.info._Z11paddingCharPhS_mmmmm --------------------------
	.section	.nv.info._Z11paddingCharPhS_mmmmm,"",@"SHT_CUDA_INFO"
	.sectionflags	@""
	.align	4


	//----- nvinfo : EIATTR_CUDA_API_VERSION
	.align		4
        /*0000*/ 	.byte	0x04, 0x37
        /*0002*/ 	.short	(.L_113 - .L_112)
.L_112:
        /*0004*/ 	.word	0x00000082


	//----- nvinfo : EIATTR_KPARAM_INFO
	.align		4
.L_113:
        /*0008*/ 	.byte	0x04, 0x17
        /*000a*/ 	.short	(.L_115 - .L_114)
.L_114:
        /*000c*/ 	.word	0x00000000
        /*0010*/ 	.short	0x0006
        /*0012*/ 	.short	0x0030
        /*0014*/ 	.byte	0x00, 0xf0, 0x21, 0x00


	//----- nvinfo : EIATTR_KPARAM_INFO
	.align		4
.L_115:
        /*0018*/ 	.byte	0x04, 0x17
        /*001a*/ 	.short	(.L_117 - .L_116)
.L_116:
        /*001c*/ 	.word	0x00000000
        /*0020*/ 	.short	0x0005
        /*0022*/ 	.short	0x0028
        /*0024*/ 	.byte	0x00, 0xf0, 0x21, 0x00


	//----- nvinfo : EIATTR_KPARAM_INFO
	.align		4
.L_117:
        /*0028*/ 	.byte	0x04, 0x17
        /*002a*/ 	.short	(.L_119 - .L_118)
.L_118:
        /*002c*/ 	.word	0x00000000
        /*0030*/ 	.short	0x0004
        /*0032*/ 	.short	0x0020
        /*0034*/ 	.byte	0x00, 0xf0, 0x21, 0x00


	//----- nvinfo : EIATTR_KPARAM_INFO
	.align		4
.L_119:
        /*0038*/ 	.byte	0x04, 0x17
        /*003a*/ 	.short	(.L_121 - .L_120)
.L_120:
        /*003c*/ 	.word	0x00000000
        /*0040*/ 	.short	0x0003
        /*0042*/ 	.short	0x0018
        /*0044*/ 	.byte	0x00, 0xf0, 0x21, 0x00


	//----- nvinfo : EIATTR_KPARAM_INFO
	.align		4
.L_121:
        /*0048*/ 	.byte	0x04, 0x17
        /*004a*/ 	.short	(.L_123 - .L_122)
.L_122:
        /*004c*/ 	.word	0x00000000
        /*0050*/ 	.short	0x0002
        /*0052*/ 	.short	0x0010
        /*0054*/ 	.byte	0x00, 0xf0, 0x21, 0x00


	//----- nvinfo : EIATTR_KPARAM_INFO
	.align		4
.L_123:
        /*0058*/ 	.byte	0x04, 0x17
        /*005a*/ 	.short	(.L_125 - .L_124)
.L_124:
        /*005c*/ 	.word	0x00000000
        /*0060*/ 	.short	0x0001
        /*0062*/ 	.short	0x0008
        /*0064*/ 	.byte	0x00, 0xf5, 0x21, 0x00


	//----- nvinfo : EIATTR_KPARAM_INFO
	.align		4
.L_125:
        /*0068*/ 	.byte	0x04, 0x17
        /*006a*/ 	.short	(.L_127 - .L_126)
.L_126:
        /*006c*/ 	.word	0x00000000
        /*0070*/ 	.short	0x0000
        /*0072*/ 	.short	0x0000
        /*0074*/ 	.byte	0x00, 0xf5, 0x21, 0x00


	//----- nvinfo : EIATTR_SPARSE_MMA_MASK
	.align		4
.L_127:
        /*0078*/ 	.byte	0x03, 0x50
        /*007a*/ 	.short	0x0000


	//----- nvinfo : EIATTR_MAXREG_COUNT
	.align		4
        /*007c*/ 	.byte	0x03, 0x1b
        /*007e*/ 	.short	0x00ff


	//----- nvinfo : EIATTR_MERCURY_ISA_VERSION
	.align		4
        /*0080*/ 	.byte	0x03, 0x5f
        /*0082*/ 	.short	0x0101


	//----- nvinfo : EIATTR_VRC_CTA_INIT_COUNT
	.align		4
        /*0084*/ 	.byte	0x02, 0x4a
	.zero		1
	.zero		1


	//----- nvinfo : EIATTR_EXIT_INSTR_OFFSETS
	.align		4
        /*0088*/ 	.byte	0x04, 0x1c
        /*008a*/ 	.short	(.L_129 - .L_128)


	//   ....[0]....
.L_128:
        /*008c*/ 	.word	0x00000200


	//   ....[1]....
        /*0090*/ 	.word	0x00000b30


	//----- nvinfo : EIATTR_CRS_STACK_SIZE
	.align		4
.L_129:
        /*0094*/ 	.byte	0x04, 0x1e
        /*0096*/ 	.short	(.L_131 - .L_130)
.L_130:
        /*0098*/ 	.word	0x00000000


	//----- nvinfo : EIATTR_CBANK_PARAM_SIZE
	.align		4
.L_131:
        /*009c*/ 	.byte	0x03, 0x19
        /*009e*/ 	.short	0x0038


	//----- nvinfo : EIATTR_PARAM_CBANK
	.align		4
        /*00a0*/ 	.byte	0x04, 0x0a
        /*00a2*/ 	.short	(.L_133 - .L_132)
	.align		4
.L_132:
        /*00a4*/ 	.word	index@(.nv.constant0._Z11paddingCharPhS_mmmmm)
        /*00a8*/ 	.short	0x0380
        /*00aa*/ 	.short	0x0038


	//----- nvinfo : EIATTR_SW_WAR
	.align		4
.L_133:
        /*00ac*/ 	.byte	0x04, 0x36
        /*00ae*/ 	.short	(.L_135 - .L_134)
.L_134:
        /*00b0*/ 	.word	0x00000008
.L_135:


//--------------------- .nv.callgraph             --------------------------
	.section	.nv.callgraph,"",@"SHT_CUDA_CALLGRAPH"
	.align	4
	.sectionentsize	8
	.align		4
        /*0000*/ 	.word	0x00000000
	.align		4
        /*0004*/ 	.word	0xffffffff
	.align		4
        /*0008*/ 	.word	0x00000000
	.align		4
        /*000c*/ 	.word	0xfffffffe
	.align		4
        /*0010*/ 	.word	0x00000000
	.align		4
        /*0014*/ 	.word	0xfffffffd
	.align		4
        /*0018*/ 	.word	0x00000000
	.align		4
        /*001c*/ 	.word	0xfffffffc


//--------------------- .text._Z12lend_to_bendPjm --------------------------
	.section	.text._Z12lend_to_bendPjm,"ax",@progbits
	.align	128
        .global         _Z12lend_to_bendPjm
        .type           _Z12lend_to_bendPjm,@function
        .size           _Z12lend_to_bendPjm,(.L_x_27 - _Z12lend_to_bendPjm)
        .other          _Z12lend_to_bendPjm,@"STO_CUDA_ENTRY STV_DEFAULT"
_Z12lend_to_bendPjm:
.text._Z12lend_to_bendPjm:
[----:B------:R-:W-:Y:S08]  /*0000*/  LDC R1, c[0x0][0x37c] ;  /* 0x0000df00ff017b82 */ /* 0x000ff00000000800 */
[----:B------:R-:W-:Y:S01]  /*0010*/  S2UR UR6, SR_CTAID.Z ;  /* 0x00000000000679c3 */ /* 0x000fe20000002700 */
[----:B------:R-:W0:Y:S01]  /*0020*/  S2R R3, SR_TID.Z ;  /* 0x0000000000037919 */ /* 0x000e220000002300 */
[----:B------:R-:W1:Y:S01]  /*0030*/  LDCU UR5, c[0x0][0x370] ;  /* 0x00006e00ff0577ac */ /* 0x000e620008000800 */
[----:B------:R-:W2:Y:S01]  /*0040*/  S2R R5, SR_TID.Y ;  /* 0x0000000000057919 */ /* 0x000ea20000002200 */
[----:B------:R-:W3:Y:S04]  /*0050*/  LDCU UR4, c[0x0][0x374] ;  /* 0x00006e80ff0477ac */ /* 0x000ee80008000800 */
[----:B------:R-:W3:Y:S01]  /*0060*/  S2UR UR7, SR_CTAID.Y ;  /* 0x00000000000779c3 */ /* 0x000ee20000002600 */
[----:B------:R-:W4:Y:S01]  /*0070*/  S2R R7, SR_TID.X ;  /* 0x0000000000077919 */ /* 0x000f220000002100 */
[----:B------:R-:W4:Y:S01]  /*0080*/  LDCU UR9, c[0x0][0x360] ;  /* 0x00006c00ff0977ac */ /* 0x000f220008000800 */
[----:B------:R-:W2:Y:S05]  /*0090*/  LDCU UR10, c[0x0][0x364] ;  /* 0x00006c80ff0a77ac */ /* 0x000eaa0008000800 */
[----:B------:R-:W1:Y:S08]  /*00a0*/  S2UR UR8, SR_CTAID.X ;  /* 0x00000000000879c3 */ /* 0x000e700000002500 */
[----:B------:R-:W0:Y:S01]  /*00b0*/  LDC R0, c[0x0][0x368] ;  /* 0x0000da00ff007b82 */ /* 0x000e220000000800 */
[----:B---3--:R-:W-:Y:S01]  /*00c0*/  UIMAD UR4, UR4, UR6, UR7 ;  /* 0x00000006040472a4 */ /* 0x008fe2000f8e0207 */
[----:B------:R-:W3:Y:S03]  /*00d0*/  LDCU.64 UR6, c[0x0][0x388] ;  /* 0x00007100ff0677ac */ /* 0x000ee60008000a00 */
[----:B-1----:R-:W-:-:S06]  /*00e0*/  UIMAD UR4, UR4, UR5, UR8 ;  /* 0x00000005040472a4 */ /* 0x002fcc000f8e0208 */
[----:B0-----:R-:W-:-:S04]  /*00f0*/  IMAD R0, R0, UR4, R3 ;  /* 0x0000000400007c24 */ /* 0x001fc8000f8e0203 */
[----:B--2---:R-:W-:-:S04]  /*0100*/  IMAD R0, R0, UR10, R5 ;  /* 0x0000000a00007c24 */ /* 0x004fc8000f8e0205 */
[----:B----4-:R-:W-:-:S05]  /*0110*/  IMAD R0, R0, UR9, R7 ;  /* 0x0000000900007c24 */ /* 0x010fca000f8e0207 */
[----:B---3--:R-:W-:-:S04]  /*0120*/  ISETP.GE.U32.AND P0, PT, R0, UR6, PT ;  /* 0x0000000600007c0c */ /* 0x008fc8000bf06070 */
[----:B------:R-:W-:-:S13]  /*0130*/  ISETP.GE.U32.AND.EX P0, PT, RZ, UR7, PT, P0 ;  /* 0x00000007ff007c0c */ /* 0x000fda000bf06100 */
[----:B------:R-:W-:Y:S05]  /*0140*/  @P0 EXIT ;  /* 0x000000000000094d */ /* 0x000fea0003800000 */
[----:B------:R-:W0:Y:S01]  /*0150*/  LDCU.64 UR6, c[0x0][0x380] ;  /* 0x00007000ff0677ac */ /* 0x000e220008000a00 */
[----:B------:R-:W1:Y:S01]  /*0160*/  LDCU.64 UR4, c[0x0][0x358] ;  /* 0x00006b00ff0477ac */ /* 0x000e620008000a00 */
[----:B0-----:R-:W-:-:S04]  /*0170*/  LEA R2, P0, R0, UR6, 0x2 ;  /* 0x0000000600027c11 */ /* 0x001fc8000f8010ff */
[----:B------:R-:W-:-:S05]  /*0180*/  LEA.HI.X R3, R0, UR7, RZ, 0x2, P0 ;  /* 0x0000000700037c11 */ /* 0x000fca00080f14ff */
[----:B-1----:R-:W2:Y:S02]  /*0190*/  LDG.E R0, desc[UR4][R2.64] ;  /* 0x0000000402007981 */ /* 0x002ea4000c1e1900 */
[----:B--2---:R-:W-:-:S05]  /*01a0*/  PRMT R5, R0, 0x123, RZ ;  /* 0x0000012300057816 */ /* 0x004fca00000000ff */
[----:B------:R-:W-:Y:S01]  /*01b0*/  STG.E desc[UR4][R2.64], R5 ;  /* 0x0000000502007986 */ /* 0x000fe2000c101904 */
[----:B------:R-:W-:Y:S05]  /*01c0*/  EXIT ;  /* 0x000000000000794d */ /* 0x000fea0003800000 */
.L_x_0:
[----:B------:R-:W-:-:S00]  /*01d0*/  BRA `(.L_x_0) ;  /* 0xfffffffc00fc7947 */ /* 0x000fc0000383ffff */
[----:B------:R-:W-:-:S00]  /*01e0*/  NOP ;  /* 0x0000000000007918 */ /* 0x000fc00000000000 */
        /* <DEDUP_REMOVED lines=9> */
.L_x_27:


//--------------------- .text._Z17updatingHashValuePKjPjmmmmmmbm --------------------------
	.section	.text._Z17updatingHashValuePKjPjmmmmmmbm,"ax",@progbits
	.align	128
        .global         _Z17updatingHashValuePKjPjmmmmmmbm
        .type           _Z17updatingHashValuePKjPjmmmmmmbm,@function
        .size           _Z17updatingHashValuePKjPjmmmmmmbm,(.L_x_28 - _Z17updatingHashValuePKjPjmmmmmmbm)
        .other          _Z17updatingHashValuePKjPjmmmmmmbm,@"STO_CUDA_ENTRY STV_DEFAULT"
_Z17updatingHashValuePKjPjmmmmmmbm:
.text._Z17updatingHashValuePKjPjmmmmmmbm:
[----:B------:R-:W-:Y:S08]  /*0000*/  LDC R1, c[0x0][0x37c] ;  /* 0x0000df00ff017b82 */ /* 0x000ff00000000800 */
[----:B------:R-:W-:Y:S01]  /*0010*/  S2UR UR6, SR_CTAID.Z ;  /* 0x00000000000679c3 */ /* 0x000fe20000002700 */
[----:B------:R-:W0:Y:S01]  /*0020*/  S2R R3, SR_TID.Z ;  /* 0x0000000000037919 */ /* 0x000e220000002300 */
[----:B------:R-:W1:Y:S01]  /*0030*/  LDCU UR5, c[0x0][0x370] ;  /* 0x00006e00ff0577ac */ /* 0x000e620008000800 */
[----:B------:R-:W-:Y:S01]  /*0040*/  BSSY.RECONVERGENT B0, `(.L_x_1) ;  /* 0x000003c000007945 */ /* 0x000fe20003800200 */
[----:B------:R-:W2:Y:S01]  /*0050*/  S2R R5, SR_TID.Y ;  /* 0x0000000000057919 */ /* 0x000ea20000002200 */
[----:B------:R-:W3:Y:S03]  /*0060*/  LDCU UR4, c[0x0][0x374] ;  /* 0x00006e80ff0477ac */ /* 0x000ee60008000800 */
[----:B------:R-:W3:Y:S01]  /*0070*/  S2UR UR7, SR_CTAID.Y ;  /* 0x00000000000779c3 */ /* 0x000ee20000002600 */
[----:B------:R-:W4:Y:S01]  /*0080*/  S2R R9, SR_TID.X ;  /* 0x0000000000097919 */ /* 0x000f220000002100 */
[----:B------:R-:W4:Y:S01]  /*0090*/  LDCU UR9, c[0x0][0x360] ;  /* 0x00006c00ff0977ac */ /* 0x000f220008000800 */
[----:B------:R-:W2:Y:S05]  /*00a0*/  LDCU UR10, c[0x0][0x364] ;  /* 0x00006c80ff0a77ac */ /* 0x000eaa0008000800 */
[----:B------:R-:W1:Y:S01]  /*00b0*/  S2UR UR8, SR_CTAID.X ;  /* 0x00000000000879c3 */ /* 0x000e620000002500 */
[----:B------:R-:W5:Y:S07]  /*00c0*/  LDCU.64 UR12, c[0x0][0x3b0] ;  /* 0x00007600ff0c77ac */ /* 0x000f6e0008000a00 */
[----:B------:R-:W0:Y:S01]  /*00d0*/  LDC R0, c[0x0][0x368] ;  /* 0x0000da00ff007b82 */ /* 0x000e220000000800 */
[----:B---3--:R-:W-:-:S07]  /*00e0*/  UIMAD UR4, UR4, UR6, UR7 ;  /* 0x00000006040472a4 */ /* 0x008fce000f8e0207 */
[----:B------:R-:W3:Y:S01]  /*00f0*/  LDC.64 R10, c[0x0][0x398] ;  /* 0x0000e600ff0a7b82 */ /* 0x000ee20000000a00 */
[----:B-1----:R-:W-:-:S07]  /*0100*/  UIMAD UR4, UR4, UR5, UR8 ;  /* 0x00000005040472a4 */ /* 0x002fce000f8e0208 */
[----:B------:R-:W1:Y:S01]  /*0110*/  LDC.64 R6, c[0x0][0x3a0] ;  /* 0x0000e800ff067b82 */ /* 0x000e620000000a00 */
[----:B-----5:R-:W-:-:S04]  /*0120*/  UIADD3 UR5, UP0, UPT, UR12, -0x1, URZ ;  /* 0xffffffff0c057890 */ /* 0x020fc8000ff1e0ff */
[----:B------:R-:W-:Y:S01]  /*0130*/  UIADD3.X UR6, UPT, UPT, UR13, -0x1, URZ, UP0, !UPT ;  /* 0xffffffff0d067890 */ /* 0x000fe200087fe4ff */
[----:B0-----:R-:W-:Y:S02]  /*0140*/  IMAD R0, R0, UR4, R3 ;  /* 0x0000000400007c24 */ /* 0x001fe4000f8e0203 */
[----:B------:R-:W1:Y:S02]  /*0150*/  LDC.64 R18, c[0x0][0x3a8] ;  /* 0x0000ea00ff127b82 */ /* 0x000e640000000a00 */
[----:B--2---:R-:W-:Y:S01]  /*0160*/  IMAD R0, R0, UR10, R5 ;  /* 0x0000000a00007c24 */ /* 0x004fe2000f8e0205 */
[----:B------:R-:W0:Y:S03]  /*0170*/  LDCU.64 UR10, c[0x0][0x358] ;  /* 0x00006b00ff0a77ac */ /* 0x000e260008000a00 */
[----:B----4-:R-:W-:Y:S02]  /*0180*/  IMAD R0, R0, UR9, R9 ;  /* 0x0000000900007c24 */ /* 0x010fe4000f8e0209 */
[----:B------:R-:W2:Y:S01]  /*0190*/  LDC.64 R2, c[0x0][0x390] ;  /* 0x0000e400ff027b82 */ /* 0x000ea20000000a00 */
[----:B---3--:R-:W-:Y:S01]  /*01a0*/  ISETP.NE.U32.AND P1, PT, R10, RZ, PT ;  /* 0x000000ff0a00720c */ /* 0x008fe20003f25070 */
[----:B------:R-:W3:Y:S01]  /*01b0*/  LDCU.64 UR8, c[0x0][0x388] ;  /* 0x00007100ff0877ac */ /* 0x000ee20008000a00 */
[----:B------:R-:W-:-:S04]  /*01c0*/  ISETP.NE.U32.AND P0, PT, R0, UR5, PT ;  /* 0x0000000500007c0c */ /* 0x000fc8000bf05070 */
[----:B------:R-:W-:Y:S01]  /*01d0*/  ISETP.NE.AND.EX P0, PT, RZ, UR6, PT, P0 ;  /* 0x00000006ff007c0c */ /* 0x000fe2000bf05300 */
[----:B------:R-:W4:Y:S03]  /*01e0*/  LDC.64 R8, c[0x0][0x3c8] ;  /* 0x0000f200ff087b82 */ /* 0x000f260000000a00 */
[----:B------:R-:W-:-:S04]  /*01f0*/  ISETP.NE.AND.EX P0, PT, R11, RZ, !P0, P1 ;  /* 0x000000ff0b00720c */ /* 0x000fc80004705310 */
[----:B-1----:R-:W-:Y:S02]  /*0200*/  SEL R18, R18, R6, P0 ;  /* 0x0000000612127207 */ /* 0x002fe40000000000 */
[----:B------:R-:W-:Y:S02]  /*0210*/  SEL R19, R19, R7, P0 ;  /* 0x0000000713137207 */ /* 0x000fe40000000000 */
[----:B--2---:R-:W-:Y:S02]  /*0220*/  SEL R5, R10, R2, P0 ;  /* 0x000000020a057207 */ /* 0x004fe40000000000 */
[----:B------:R-:W-:Y:S02]  /*0230*/  SEL R4, R11, R3, P0 ;  /* 0x000000030b047207 */ /* 0x000fe40000000000 */
[----:B------:R-:W-:Y:S02]  /*0240*/  IADD3 R18, P1, PT, R18, R5, RZ ;  /* 0x0000000512127210 */ /* 0x000fe40007f3e0ff */
[----:B------:R-:W-:-:S02]  /*0250*/  IADD3 R21, P4, PT, R2, R6, RZ ;  /* 0x0000000602157210 */ /* 0x000fc40007f9e0ff */
[----:B------:R-:W-:Y:S01]  /*0260*/  ISETP.GE.U32.AND P0, PT, R18, 0x40, PT ;  /* 0x000000401200780c */ /* 0x000fe20003f06070 */
[----:B------:R-:W-:Y:S01]  /*0270*/  IMAD.X R19, R19, 0x1, R4, P1 ;  /* 0x0000000113137824 */ /* 0x000fe200008e0604 */
[C---:B------:R-:W-:Y:S01]  /*0280*/  ISETP.GE.U32.AND P1, PT, R0.reuse, UR12, PT ;  /* 0x0000000c00007c0c */ /* 0x040fe2000bf26070 */
[----:B----4-:R-:W-:-:S03]  /*0290*/  IMAD.WIDE.U32 R8, R0, 0x8, R8 ;  /* 0x0000000800087825 */ /* 0x010fc600078e0008 */
[----:B------:R-:W-:Y:S02]  /*02a0*/  ISETP.GE.U32.AND.EX P2, PT, RZ, UR13, PT, P1 ;  /* 0x0000000dff007c0c */ /* 0x000fe4000bf46110 */
[C---:B---3--:R-:W-:Y:S02]  /*02b0*/  LEA R4, P3, R8.reuse, UR8, 0x2 ;  /* 0x0000000808047c11 */ /* 0x048fe4000f8610ff */
[----:B------:R-:W-:Y:S02]  /*02c0*/  ISETP.GE.U32.AND.EX P0, PT, R19, RZ, PT, P0 ;  /* 0x000000ff1300720c */ /* 0x000fe40003f06100 */
[----:B------:R-:W-:Y:S02]  /*02d0*/  LEA.HI.X R5, R8, UR9, R9, 0x2, P3 ;  /* 0x0000000908057c11 */ /* 0x000fe400098f1409 */
[----:B------:R-:W-:-:S05]  /*02e0*/  ISETP.GE.U32.OR.EX P0, PT, RZ, UR13, !P0, P1 ;  /* 0x0000000dff007c0c */ /* 0x000fca000c706510 */
[----:B0-----:R-:W-:Y:S08]  /*02f0*/  @P2 BRA `(.L_x_2) ;  /* 0x0000000000402947 */ /* 0x001ff00003800000 */
[----:B------:R-:W-:Y:S02]  /*0300*/  HFMA2 R27, -RZ, RZ, 252, -20.390625 ;  /* 0x5be0cd19ff1b7431 */ /* 0x000fe400000001ff */
[----:B------:R-:W-:Y:S02]  /*0310*/  IMAD.MOV.U32 R9, RZ, RZ, 0x6a09e667 ;  /* 0x6a09e667ff097424 */ /* 0x000fe400078e00ff */
[----:B------:R-:W-:Y:S02]  /*0320*/  IMAD.MOV.U32 R11, RZ, RZ, -0x4498517b ;  /* 0xbb67ae85ff0b7424 */ /* 0x000fe400078e00ff */
[----:B------:R-:W-:Y:S01]  /*0330*/  IMAD.MOV.U32 R13, RZ, RZ, 0x3c6ef372 ;  /* 0x3c6ef372ff0d7424 */ /* 0x000fe200078e00ff */
[----:B------:R0:W-:Y:S01]  /*0340*/  STG.E desc[UR10][R4.64], R9 ;  /* 0x0000000904007986 */ /* 0x0001e2000c10190a */
[----:B------:R-:W-:Y:S02]  /*0350*/  IMAD.MOV.U32 R15, RZ, RZ, -0x5ab00ac6 ;  /* 0xa54ff53aff0f7424 */ /* 0x000fe400078e00ff */
[----:B------:R-:W-:Y:S01]  /*0360*/  IMAD.MOV.U32 R17, RZ, RZ, 0x510e527f ;  /* 0x510e527fff117424 */ /* 0x000fe200078e00ff */
[----:B------:R0:W-:Y:S01]  /*0370*/  STG.E desc[UR10][R4.64+0x4], R11 ;  /* 0x0000040b04007986 */ /* 0x0001e2000c10190a */
[----:B------:R-:W-:-:S02]  /*0380*/  IMAD.MOV.U32 R23, RZ, RZ, -0x64fa9774 ;  /* 0x9b05688cff177424 */ /* 0x000fc400078e00ff */
[----:B------:R-:W-:Y:S01]  /*0390*/  IMAD.MOV.U32 R25, RZ, RZ, 0x1f83d9ab ;  /* 0x1f83d9abff197424 */ /* 0x000fe200078e00ff */
[----:B------:R0:W-:Y:S04]  /*03a0*/  STG.E desc[UR10][R4.64+0x8], R13 ;  /* 0x0000080d04007986 */ /* 0x0001e8000c10190a */
[----:B------:R0:W-:Y:S04]  /*03b0*/  STG.E desc[UR10][R4.64+0xc], R15 ;  /* 0x00000c0f04007986 */ /* 0x0001e8000c10190a */
[----:B------:R0:W-:Y:S04]  /*03c0*/  STG.E desc[UR10][R4.64+0x10], R17 ;  /* 0x0000101104007986 */ /* 0x0001e8000c10190a */
[----:B------:R0:W-:Y:S04]  /*03d0*/  STG.E desc[UR10][R4.64+0x14], R23 ;  /* 0x0000141704007986 */ /* 0x0001e8000c10190a */
[----:B------:R0:W-:Y:S04]  /*03e0*/  STG.E desc[UR10][R4.64+0x18], R25 ;  /* 0x0000181904007986 */ /* 0x0001e8000c10190a */
[----:B------:R0:W-:Y:S02]  /*03f0*/  STG.E desc[UR10][R4.64+0x1c], R27 ;  /* 0x00001c1b04007986 */ /* 0x0001e4000c10190a */
.L_x_2:
[----:B------:R-:W-:Y:S05]  /*0400*/  BSYNC.RECONVERGENT B0 ;  /* 0x0000000000007941 */ /* 0x000fea0003800200 */
.L_x_1:
[----:B------:R-:W-:Y:S01]  /*0410*/  BSSY.RECONVERGENT B0, `(.L_x_3) ;  /* 0x00000d1000007945 */ /* 0x000fe20003800200 */
[----:B------:R-:W-:-:S03]  /*0420*/  IMAD.X R3, R3, 0x1, R7, P4 ;  /* 0x0000000103037824 */ /* 0x000fc600020e0607 */
[----:B------:R-:W-:Y:S05]  /*0430*/  @P0 BRA `(.L_x_4) ;  /* 0x0000000c00380947 */ /* 0x000fea0003800000 */
[----:B------:R1:W5:Y:S04]  /*0440*/  LDG.E R10, desc[UR10][R4.64] ;  /* 0x0000000a040a7981 */ /* 0x000368000c1e1900 */
[----:B0-----:R1:W5:Y:S04]  /*0450*/  LDG.E R11, desc[UR10][R4.64+0x4] ;  /* 0x0000040a040b7981 */ /* 0x001368000c1e1900 */
[----:B------:R1:W5:Y:S04]  /*0460*/  LDG.E R12, desc[UR10][R4.64+0x8] ;  /* 0x0000080a040c7981 */ /* 0x000368000c1e1900 */
[----:B------:R1:W5:Y:S04]  /*0470*/  LDG.E R13, desc[UR10][R4.64+0xc] ;  /* 0x00000c0a040d7981 */ /* 0x000368000c1e1900 */
[----:B------:R1:W5:Y:S04]  /*0480*/  LDG.E R14, desc[UR10][R4.64+0x10] ;  /* 0x0000100a040e7981 */ /* 0x000368000c1e1900 */
[----:B------:R1:W5:Y:S04]  /*0490*/  LDG.E R15, desc[UR10][R4.64+0x14] ;  /* 0x0000140a040f7981 */ /* 0x000368000c1e1900 */
[----:B------:R1:W5:Y:S04]  /*04a0*/  LDG.E R16, desc[UR10][R4.64+0x18] ;  /* 0x0000180a04107981 */ /* 0x000368000c1e1900 */
[----:B------:R1:W5:Y:S01]  /*04b0*/  LDG.E R17, desc[UR10][R4.64+0x1c] ;  /* 0x00001c0a04117981 */ /* 0x000362000c1e1900 */
[-C--:B------:R-:W-:Y:S01]  /*04c0*/  IMAD R7, R3, R0.reuse, RZ ;  /* 0x0000000003077224 */ /* 0x080fe200078e02ff */
[--C-:B------:R-:W-:Y:S01]  /*04d0*/  SHF.R.U64 R18, R18, 0x6, R19.reuse ;  /* 0x0000000612127819 */ /* 0x100fe20000001213 */
[----:B------:R-:W-:Y:S01]  /*04e0*/  IMAD.WIDE.U32 R2, R21, R0, RZ ;  /* 0x0000000015027225 */ /* 0x000fe200078e00ff */
[----:B------:R-:W-:-:S02]  /*04f0*/  SHF.R.U32.HI R19, RZ, 0x6, R19 ;  /* 0x00000006ff137819 */ /* 0x000fc40000011613 */
[----:B------:R-:W-:Y:S01]  /*0500*/  MOV R28, 0x5be0cd19 ;  /* 0x5be0cd19001c7802 */ /* 0x000fe20000000f00 */
[----:B------:R-:W-:Y:S02]  /*0510*/  IMAD.MOV.U32 R26, RZ, RZ, 0x6a09e667 ;  /* 0x6a09e667ff1a7424 */ /* 0x000fe400078e00ff */
[----:B------:R-:W-:Y:S02]  /*0520*/  IMAD.MOV.U32 R21, RZ, RZ, -0x4498517b ;  /* 0xbb67ae85ff157424 */ /* 0x000fe400078e00ff */
[----:B------:R-:W-:Y:S02]  /*0530*/  IMAD.MOV.U32 R31, RZ, RZ, 0x3c6ef372 ;  /* 0x3c6ef372ff1f7424 */ /* 0x000fe400078e00ff */
[----:B------:R-:W-:Y:S02]  /*0540*/  IMAD.MOV.U32 R34, RZ, RZ, -0x5ab00ac6 ;  /* 0xa54ff53aff227424 */ /* 0x000fe400078e00ff */
[----:B------:R-:W-:Y:S02]  /*0550*/  IMAD.MOV.U32 R20, RZ, RZ, 0x510e527f ;  /* 0x510e527fff147424 */ /* 0x000fe400078e00ff */
[----:B------:R-:W-:-:S02]  /*0560*/  IMAD.MOV.U32 R23, RZ, RZ, -0x64fa9774 ;  /* 0x9b05688cff177424 */ /* 0x000fc400078e00ff */
[----:B------:R-:W-:Y:S02]  /*0570*/  IMAD.MOV.U32 R9, RZ, RZ, 0x1f83d9ab ;  /* 0x1f83d9abff097424 */ /* 0x000fe400078e00ff */
[----:B------:R-:W-:Y:S02]  /*0580*/  IMAD.MOV.U32 R25, RZ, RZ, RZ ;  /* 0x000000ffff197224 */ /* 0x000fe400078e00ff */
[----:B-1----:R-:W-:-:S07]  /*0590*/  IMAD.IADD R24, R3, 0x1, R7 ;  /* 0x0000000103187824 */ /* 0x002fce00078e0207 */
.L_x_6:
[----:B------:R-:W0:Y:S01]  /*05a0*/  LDCU.64 UR8, c[0x0][0x380] ;  /* 0x00007000ff0877ac */ /* 0x000e220008000a00 */
[----:B------:R-:W-:Y:S01]  /*05b0*/  LEA R7, P0, R25, R2, 0x6 ;  /* 0x0000000219077211 */ /* 0x000fe200078030ff */
[----:B------:R-:W-:Y:S02]  /*05c0*/  IMAD.MOV.U32 R40, RZ, RZ, RZ ;  /* 0x000000ffff287224 */ /* 0x000fe400078e00ff */
[----:B------:R-:W-:Y:S02]  /*05d0*/  IMAD.MOV.U32 R39, RZ, RZ, RZ ;  /* 0x000000ffff277224 */ /* 0x000fe400078e00ff */
[----:B------:R-:W-:Y:S01]  /*05e0*/  IMAD.X R6, RZ, RZ, R24, P0 ;  /* 0x000000ffff067224 */ /* 0x000fe200000e0618 */
[----:B0-----:R-:W-:-:S04]  /*05f0*/  LEA R22, P1, R7, UR8, 0x2 ;  /* 0x0000000807167c11 */ /* 0x001fc8000f8210ff */
[----:B------:R-:W-:Y:S02]  /*0600*/  IADD3 R22, P0, PT, R22, 0x8, RZ ;  /* 0x0000000816167810 */ /* 0x000fe40007f1e0ff */
[----:B------:R-:W-:-:S05]  /*0610*/  LEA.HI.X R7, R7, UR9, R6, 0x2, P1 ;  /* 0x0000000907077c11 */ /* 0x000fca00088f1406 */
[----:B-1----:R-:W-:-:S07]  /*0620*/  IMAD.X R7, RZ, RZ, R7, P0 ;  /* 0x000000ffff077224 */ /* 0x002fce00000e0607 */
.L_x_5:
[----:B------:R-:W-:-:S05]  /*0630*/  IMAD.MOV.U32 R6, RZ, RZ, R22 ;  /* 0x000000ffff067224 */ /* 0x000fca00078e0016 */
[----:B------:R-:W2:Y:S04]  /*0640*/  LDG.E R38, desc[UR10][R6.64+-0x8] ;  /* 0xfffff80a06267981 */ /* 0x000ea8000c1e1900 */
[----:B------:R-:W3:Y:S04]  /*0650*/  LDG.E R33, desc[UR10][R6.64+-0x4] ;  /* 0xfffffc0a06217981 */ /* 0x000ee8000c1e1900 */
[----:B------:R-:W4:Y:S04]  /*0660*/  LDG.E R29, desc[UR10][R6.64] ;  /* 0x0000000a061d7981 */ /* 0x000f28000c1e1900 */
[----:B------:R-:W4:Y:S01]  /*0670*/  LDG.E R27, desc[UR10][R6.64+0x4] ;  /* 0x0000040a061b7981 */ /* 0x000f22000c1e1900 */
[----:B------:R-:W-:-:S02]  /*0680*/  ISETP.EQ.AND P2, PT, R39, RZ, PT ;  /* 0x000000ff2700720c */ /* 0x000fc40003f42270 */
[C---:B------:R-:W-:Y:S02]  /*0690*/  ISETP.EQ.AND P1, PT, R39.reuse, 0x10, PT ;  /* 0x000000102700780c */ /* 0x040fe40003f22270 */
[C---:B------:R-:W-:Y:S02]  /*06a0*/  ISETP.EQ.AND P0, PT, R39.reuse, 0x20, PT ;  /* 0x000000202700780c */ /* 0x040fe40003f02270 */
[C---:B------:R-:W-:Y:S02]  /*06b0*/  ISETP.EQ.AND P4, PT, R39.reuse, 0x30, PT ;  /* 0x000000302700780c */ /* 0x040fe40003f82270 */
[C---:B------:R-:W-:Y:S02]  /*06c0*/  ISETP.EQ.AND P6, PT, R39.reuse, 0x40, PT ;  /* 0x000000402700780c */ /* 0x040fe40003fc2270 */
[C---:B------:R-:W-:Y:S02]  /*06d0*/  ISETP.EQ.AND P5, PT, R39.reuse, 0x50, PT ;  /* 0x000000502700780c */ /* 0x040fe40003fa2270 */
[C---:B------:R-:W-:Y:S01]  /*06e0*/  ISETP.EQ.AND P3, PT, R39.reuse, 0x60, PT ;  /* 0x000000602700780c */ /* 0x040fe20003f62270 */
[----:B------:R-:W-:Y:S01]  /*06f0*/  @P2 IMAD.MOV.U32 R37, RZ, RZ, 0x428a2f98 ;  /* 0x428a2f98ff252424 */ /* 0x000fe200078e00ff */
[----:B------:R-:W-:Y:S01]  /*0700*/  @P2 MOV R30, 0x71374491 ;  /* 0x71374491001e2802 */ /* 0x000fe20000000f00 */
[----:B------:R-:W-:Y:S01]  /*0710*/  @P2 IMAD.MOV.U32 R8, RZ, RZ, -0x4a3f0431 ;  /* 0xb5c0fbcfff082424 */ /* 0x000fe200078e00ff */
[C-C-:B------:R-:W-:Y:S01]  /*0720*/  SHF.L.W.U32.HI R32, R20.reuse, 0x1a, R20.reuse ;  /* 0x0000001a14207819 */ /* 0x140fe20000010e14 */
[----:B------:R-:W-:Y:S01]  /*0730*/  @P2 IMAD.MOV.U32 R22, RZ, RZ, -0x164a245b ;  /* 0xe9b5dba5ff162424 */ /* 0x000fe200078e00ff */
[C---:B------:R-:W-:Y:S01]  /*0740*/  ISETP.EQ.AND P2, PT, R39.reuse, 0x70, PT ;  /* 0x000000702700780c */ /* 0x040fe20003f42270 */
[----:B------:R-:W-:Y:S01]  /*0750*/  @P1 IMAD.MOV.U32 R37, RZ, RZ, 0x3956c25b ;  /* 0x3956c25bff251424 */ /* 0x000fe200078e00ff */
[C-C-:B------:R-:W-:Y:S01]  /*0760*/  SHF.L.W.U32.HI R35, R20.reuse, 0x15, R20.reuse ;  /* 0x0000001514237819 */ /* 0x140fe20000010e14 */
[----:B------:R-:W-:Y:S01]  /*0770*/  @P1 IMAD.MOV.U32 R30, RZ, RZ, 0x59f111f1 ;  /* 0x59f111f1ff1e1424 */ /* 0x000fe200078e00ff */
[----:B------:R-:W-:Y:S01]  /*0780*/  SHF.L.W.U32.HI R36, R20, 0x7, R20 ;  /* 0x0000000714247819 */ /* 0x000fe20000010e14 */
[----:B------:R-:W-:Y:S01]  /*0790*/  @P1 IMAD.MOV.U32 R8, RZ, RZ, -0x6dc07d5c ;  /* 0x923f82a4ff081424 */ /* 0x000fe200078e00ff */
[----:B------:R-:W-:Y:S01]  /*07a0*/  @P0 MOV R8, 0x243185be ;  /* 0x243185be00080802 */ /* 0x000fe20000000f00 */
[----:B------:R-:W-:Y:S01]  /*07b0*/  @P1 IMAD.MOV.U32 R22, RZ, RZ, -0x54e3a12b ;  /* 0xab1c5ed5ff161424 */ /* 0x000fe200078e00ff */
[----:B------:R-:W-:Y:S01]  /*07c0*/  ISETP.EQ.AND P1, PT, R39, 0x80, PT ;  /* 0x000000802700780c */ /* 0x000fe20003f22270 */
[----:B------:R-:W-:Y:S01]  /*07d0*/  @P0 IMAD.MOV.U32 R37, RZ, RZ, -0x27f85568 ;  /* 0xd807aa98ff250424 */ /* 0x000fe200078e00ff */
[----:B------:R-:W-:Y:S01]  /*07e0*/  LOP3.LUT R35, R36, R32, R35, 0x96, !PT ;  /* 0x0000002024237212 */ /* 0x000fe200078e9623 */
[----:B------:R-:W-:Y:S01]  /*07f0*/  @P0 IMAD.MOV.U32 R30, RZ, RZ, 0x12835b01 ;  /* 0x12835b01ff1e0424 */ /* 0x000fe200078e00ff */
[----:B------:R-:W-:Y:S01]  /*0800*/  LOP3.LUT R32, R23, R20, R9, 0xe2, !PT ;  /* 0x0000001417207212 */ /* 0x000fe200078ee209 */
[----:B------:R-:W-:Y:S01]  /*0810*/  @P0 IMAD.MOV.U32 R22, RZ, RZ, 0x550c7dc3 ;  /* 0x550c7dc3ff160424 */ /* 0x000fe200078e00ff */
[C---:B------:R-:W-:Y:S01]  /*0820*/  ISETP.EQ.AND P0, PT, R39.reuse, 0x90, PT ;  /* 0x000000902700780c */ /* 0x040fe20003f02270 */
[----:B------:R-:W-:Y:S01]  /*0830*/  @P4 IMAD.MOV.U32 R37, RZ, RZ, 0x72be5d74 ;  /* 0x72be5d74ff254424 */ /* 0x000fe200078e00ff */
[----:B------:R-:W-:Y:S01]  /*0840*/  IADD3 R32, PT, PT, R32, R28, R35 ;  /* 0x0000001c20207210 */ /* 0x000fe20007ffe023 */
[----:B------:R-:W-:Y:S01]  /*0850*/  @P4 IMAD.MOV.U32 R30, RZ, RZ, -0x7f214e02 ;  /* 0x80deb1feff1e4424 */ /* 0x000fe200078e00ff */
[----:B------:R-:W-:Y:S01]  /*0860*/  IADD3 R40, PT, PT, R40, 0x4, RZ ;  /* 0x0000000428287810 */ /* 0x000fe20007ffe0ff */
[----:B------:R-:W-:Y:S01]  /*0870*/  @P4 IMAD.MOV.U32 R8, RZ, RZ, -0x6423f959 ;  /* 0x9bdc06a7ff084424 */ /* 0x000fe200078e00ff */
[----:B------:R-:W-:Y:S01]  /*0880*/  @P6 MOV R8, 0xfc19dc6 ;  /* 0x0fc19dc600086802 */ /* 0x000fe20000000f00 */
[----:B------:R-:W-:Y:S01]  /*0890*/  @P4 IMAD.MOV.U32 R22, RZ, RZ, -0x3e640e8c ;  /* 0xc19bf174ff164424 */ /* 0x000fe200078e00ff */
[----:B------:R-:W-:Y:S01]  /*08a0*/  ISETP.EQ.AND P4, PT, R39, 0xa0, PT ;  /* 0x000000a02700780c */ /* 0x000fe20003f82270 */
[----:B------:R-:W-:-:S02]  /*08b0*/  @P6 IMAD.MOV.U32 R37, RZ, RZ, -0x1b64963f ;  /* 0xe49b69c1ff256424 */ /* 0x000fc400078e00ff */
[----:B------:R-:W-:Y:S02]  /*08c0*/  @P6 IMAD.MOV.U32 R30, RZ, RZ, -0x1041b87a ;  /* 0xefbe4786ff1e6424 */ /* 0x000fe400078e00ff */
[----:B------:R-:W-:Y:S01]  /*08d0*/  @P6 IMAD.MOV.U32 R22, RZ, RZ, 0x240ca1cc ;  /* 0x240ca1ccff166424 */ /* 0x000fe200078e00ff */
[C---:B------:R-:W-:Y:S01]  /*08e0*/  ISETP.EQ.AND P6, PT, R39.reuse, 0xb0, PT ;  /* 0x000000b02700780c */ /* 0x040fe20003fc2270 */
[----:B------:R-:W-:Y:S02]  /*08f0*/  @P5 IMAD.MOV.U32 R37, RZ, RZ, 0x2de92c6f ;  /* 0x2de92c6fff255424 */ /* 0x000fe400078e00ff */
[----:B------:R-:W-:Y:S02]  /*0900*/  @P5 IMAD.MOV.U32 R30, RZ, RZ, 0x4a7484aa ;  /* 0x4a7484aaff1e5424 */ /* 0x000fe400078e00ff */
[----:B------:R-:W-:Y:S01]  /*0910*/  @P5 IMAD.MOV.U32 R8, RZ, RZ, 0x5cb0a9dc ;  /* 0x5cb0a9dcff085424 */ /* 0x000fe200078e00ff */
[----:B------:R-:W-:Y:S01]  /*0920*/  @P3 MOV R8, 0xb00327c8 ;  /* 0xb00327c800083802 */ /* 0x000fe20000000f00 */
[----:B------:R-:W-:Y:S01]  /*0930*/  @P5 IMAD.MOV.U32 R22, RZ, RZ, 0x76f988da ;  /* 0x76f988daff165424 */ /* 0x000fe200078e00ff */
[----:B------:R-:W-:Y:S01]  /*0940*/  ISETP.EQ.AND P5, PT, R39, 0xc0, PT ;  /* 0x000000c02700780c */ /* 0x000fe20003fa2270 */
[----:B------:R-:W-:-:S02]  /*0950*/  @P3 IMAD.MOV.U32 R37, RZ, RZ, -0x67c1aeae ;  /* 0x983e5152ff253424 */ /* 0x000fc400078e00ff */
[----:B------:R-:W-:Y:S02]  /*0960*/  @P3 IMAD.MOV.U32 R30, RZ, RZ, -0x57ce3993 ;  /* 0xa831c66dff1e3424 */ /* 0x000fe400078e00ff */
[----:B------:R-:W-:Y:S01]  /*0970*/  @P3 IMAD.MOV.U32 R22, RZ, RZ, -0x40a68039 ;  /* 0xbf597fc7ff163424 */ /* 0x000fe200078e00ff */
[C---:B------:R-:W-:Y:S01]  /*0980*/  ISETP.EQ.AND P3, PT, R39.reuse, 0xd0, PT ;  /* 0x000000d02700780c */ /* 0x040fe20003f62270 */
[----:B------:R-:W-:Y:S02]  /*0990*/  @P2 IMAD.MOV.U32 R37, RZ, RZ, -0x391ff40d ;  /* 0xc6e00bf3ff252424 */ /* 0x000fe400078e00ff */
[----:B------:R-:W-:Y:S01]  /*09a0*/  @P2 IMAD.MOV.U32 R30, RZ, RZ, -0x2a586eb9 ;  /* 0xd5a79147ff1e2424 */ /* 0x000fe200078e00ff */
[----:B------:R-:W-:Y:S01]  /*09b0*/  @P1 MOV R30, 0x2e1b2138 ;  /* 0x2e1b2138001e1802 */ /* 0x000fe20000000f00 */
[----:B------:R-:W-:Y:S02]  /*09c0*/  @P2 IMAD.MOV.U32 R8, RZ, RZ, 0x6ca6351 ;  /* 0x06ca6351ff082424 */ /* 0x000fe400078e00ff */
[----:B------:R-:W-:Y:S01]  /*09d0*/  @P2 IMAD.MOV.U32 R22, RZ, RZ, 0x14292967 ;  /* 0x14292967ff162424 */ /* 0x000fe200078e00ff */
[----:B------:R-:W-:Y:S01]  /*09e0*/  ISETP.EQ.AND P2, PT, R39, 0xe0, PT ;  /* 0x000000e02700780c */ /* 0x000fe20003f42270 */
[----:B------:R-:W-:-:S02]  /*09f0*/  @P1 IMAD.MOV.U32 R37, RZ, RZ, 0x27b70a85 ;  /* 0x27b70a85ff251424 */ /* 0x000fc400078e00ff */
[----:B------:R-:W-:Y:S01]  /*0a00*/  @P1 IMAD.MOV.U32 R8, RZ, RZ, 0x4d2c6dfc ;  /* 0x4d2c6dfcff081424 */ /* 0x000fe200078e00ff */
[----:B------:R-:W-:Y:S01]  /*0a10*/  @P0 MOV R8, 0x81c2c92e ;  /* 0x81c2c92e00080802 */ /* 0x000fe20000000f00 */
[----:B------:R-:W-:Y:S01]  /*0a20*/  @P1 IMAD.MOV.U32 R22, RZ, RZ, 0x53380d13 ;  /* 0x53380d13ff161424 */ /* 0x000fe200078e00ff */
[----:B------:R-:W-:Y:S01]  /*0a30*/  ISETP.EQ.AND P1, PT, R39, 0xf0, PT ;  /* 0x000000f02700780c */ /* 0x000fe20003f22270 */
[----:B------:R-:W-:Y:S02]  /*0a40*/  @P0 IMAD.MOV.U32 R37, RZ, RZ, 0x650a7354 ;  /* 0x650a7354ff250424 */ /* 0x000fe400078e00ff */
[----:B------:R-:W-:Y:S02]  /*0a50*/  @P4 IMAD.MOV.U32 R37, RZ, RZ, -0x5d40175f ;  /* 0xa2bfe8a1ff254424 */ /* 0x000fe400078e00ff */
[----:B------:R-:W-:Y:S02]  /*0a60*/  @P6 IMAD.MOV.U32 R37, RZ, RZ, -0x2e6d17e7 ;  /* 0xd192e819ff256424 */ /* 0x000fe400078e00ff */
[----:B------:R-:W-:-:S02]  /*0a70*/  @P5 IMAD.MOV.U32 R37, RZ, RZ, 0x19a4c116 ;  /* 0x19a4c116ff255424 */ /* 0x000fc400078e00ff */
[----:B------:R-:W-:Y:S02]  /*0a80*/  @P3 IMAD.MOV.U32 R37, RZ, RZ, 0x391c0cb3 ;  /* 0x391c0cb3ff253424 */ /* 0x000fe400078e00ff */
[----:B------:R-:W-:Y:S02]  /*0a90*/  @P2 IMAD.MOV.U32 R37, RZ, RZ, 0x748f82ee ;  /* 0x748f82eeff252424 */ /* 0x000fe400078e00ff */
[----:B------:R-:W-:Y:S01]  /*0aa0*/  @P1 MOV R37, 0x90befffa ;  /* 0x90befffa00251802 */ /* 0x000fe20000000f00 */
[----:B------:R-:W-:Y:S02]  /*0ab0*/  @P0 IMAD.MOV.U32 R30, RZ, RZ, 0x766a0abb ;  /* 0x766a0abbff1e0424 */ /* 0x000fe400078e00ff */
[----:B------:R-:W-:Y:S02]  /*0ac0*/  @P4 IMAD.MOV.U32 R30, RZ, RZ, -0x57e599b5 ;  /* 0xa81a664bff1e4424 */ /* 0x000fe400078e00ff */
[----:B------:R-:W-:Y:S02]  /*0ad0*/  @P6 IMAD.MOV.U32 R30, RZ, RZ, -0x2966f9dc ;  /* 0xd6990624ff1e6424 */ /* 0x000fe400078e00ff */
[----:B------:R-:W-:-:S02]  /*0ae0*/  @P5 IMAD.MOV.U32 R30, RZ, RZ, 0x1e376c08 ;  /* 0x1e376c08ff1e5424 */ /* 0x000fc400078e00ff */
[----:B------:R-:W-:Y:S02]  /*0af0*/  @P3 IMAD.MOV.U32 R30, RZ, RZ, 0x4ed8aa4a ;  /* 0x4ed8aa4aff1e3424 */ /* 0x000fe400078e00ff */
[----:B------:R-:W-:Y:S02]  /*0b00*/  @P2 IMAD.MOV.U32 R30, RZ, RZ, 0x78a5636f ;  /* 0x78a5636fff1e2424 */ /* 0x000fe400078e00ff */
[----:B------:R-:W-:Y:S02]  /*0b10*/  @P1 IMAD.MOV.U32 R30, RZ, RZ, -0x5baf9315 ;  /* 0xa4506cebff1e1424 */ /* 0x000fe400078e00ff */
[----:B------:R-:W-:Y:S02]  /*0b20*/  @P4 IMAD.MOV.U32 R8, RZ, RZ, -0x3db47490 ;  /* 0xc24b8b70ff084424 */ /* 0x000fe400078e00ff */
[----:B------:R-:W-:Y:S02]  /*0b30*/  @P6 IMAD.MOV.U32 R8, RZ, RZ, -0xbf1ca7b ;  /* 0xf40e3585ff086424 */ /* 0x000fe400078e00ff */
[----:B------:R-:W-:-:S02]  /*0b40*/  @P5 IMAD.MOV.U32 R8, RZ, RZ, 0x2748774c ;  /* 0x2748774cff085424 */ /* 0x000fc400078e00ff */
[----:B------:R-:W-:Y:S02]  /*0b50*/  @P3 IMAD.MOV.U32 R8, RZ, RZ, 0x5b9cca4f ;  /* 0x5b9cca4fff083424 */ /* 0x000fe400078e00ff */
[----:B------:R-:W-:Y:S01]  /*0b60*/  @P2 IMAD.MOV.U32 R8, RZ, RZ, -0x7b3787ec ;  /* 0x84c87814ff082424 */ /* 0x000fe200078e00ff */
[----:B------:R-:W-:Y:S01]  /*0b70*/  @P1 MOV R8, 0xbef9a3f7 ;  /* 0xbef9a3f700081802 */ /* 0x000fe20000000f00 */
[----:B------:R-:W-:Y:S01]  /*0b80*/  @P0 IMAD.MOV.U32 R22, RZ, RZ, -0x6d8dd37b ;  /* 0x92722c85ff160424 */ /* 0x000fe200078e00ff */
[----:B------:R-:W-:Y:S01]  /*0b90*/  ISETP.NE.AND P0, PT, R40, 0x40, PT ;  /* 0x000000402800780c */ /* 0x000fe20003f05270 */
[----:B------:R-:W-:Y:S02]  /*0ba0*/  @P4 IMAD.MOV.U32 R22, RZ, RZ, -0x3893ae5d ;  /* 0xc76c51a3ff164424 */ /* 0x000fe400078e00ff */
[----:B------:R-:W-:Y:S02]  /*0bb0*/  @P6 IMAD.MOV.U32 R22, RZ, RZ, 0x106aa070 ;  /* 0x106aa070ff166424 */ /* 0x000fe400078e00ff */
[----:B------:R-:W-:-:S02]  /*0bc0*/  @P5 IMAD.MOV.U32 R22, RZ, RZ, 0x34b0bcb5 ;  /* 0x34b0bcb5ff165424 */ /* 0x000fc400078e00ff */
[----:B------:R-:W-:Y:S02]  /*0bd0*/  @P3 IMAD.MOV.U32 R22, RZ, RZ, 0x682e6ff3 ;  /* 0x682e6ff3ff163424 */ /* 0x000fe400078e00ff */
[----:B------:R-:W-:Y:S02]  /*0be0*/  @P2 IMAD.MOV.U32 R22, RZ, RZ, -0x7338fdf8 ;  /* 0x8cc70208ff162424 */ /* 0x000fe400078e00ff */
[----:B------:R-:W-:Y:S02]  /*0bf0*/  @P1 IMAD.MOV.U32 R22, RZ, RZ, -0x398e870e ;  /* 0xc67178f2ff161424 */ /* 0x000fe400078e00ff */
[----:B------:R-:W-:Y:S01]  /*0c00*/  VIADD R39, R39, 0x10 ;  /* 0x0000001027277836 */ /* 0x000fe20000000000 */
[----:B--2---:R-:W-:-:S05]  /*0c10*/  IADD3 R32, PT, PT, R38, R32, R37 ;  /* 0x0000002026207210 */ /* 0x004fca0007ffe025 */
[----:B------:R-:W-:-:S05]  /*0c20*/  IMAD.IADD R28, R32, 0x1, R34 ;  /* 0x00000001201c7824 */ /* 0x000fca00078e0222 */
[C-C-:B------:R-:W-:Y:S02]  /*0c30*/  SHF.L.W.U32.HI R34, R28.reuse, 0x1a, R28.reuse ;  /* 0x0000001a1c227819 */ /* 0x140fe40000010e1c */
[C-C-:B------:R-:W-:Y:S02]  /*0c40*/  SHF.L.W.U32.HI R35, R28.reuse, 0x15, R28.reuse ;  /* 0x000000151c237819 */ /* 0x140fe40000010e1c */
[----:B------:R-:W-:-:S04]  /*0c50*/  SHF.L.W.U32.HI R36, R28, 0x7, R28 ;  /* 0x000000071c247819 */ /* 0x000fc80000010e1c */
[----:B------:R-:W-:Y:S02]  /*0c60*/  LOP3.LUT R34, R36, R34, R35, 0x96, !PT ;  /* 0x0000002224227212 */ /* 0x000fe400078e9623 */
[----:B------:R-:W-:-:S04]  /*0c70*/  LOP3.LUT R35, R20, R28, R23, 0xe2, !PT ;  /* 0x0000001c14237212 */ /* 0x000fc800078ee217 */
[----:B------:R-:W-:Y:S02]  /*0c80*/  IADD3 R34, PT, PT, R35, R9, R34 ;  /* 0x0000000923227210 */ /* 0x000fe40007ffe022 */
[C---:B------:R-:W-:Y:S02]  /*0c90*/  SHF.L.W.U32.HI R35, R26.reuse, 0xa, R26 ;  /* 0x0000000a1a237819 */ /* 0x040fe40000010e1a */
[----:B---3--:R-:W-:Y:S02]  /*0ca0*/  IADD3 R30, PT, PT, R33, R34, R30 ;  /* 0x00000022211e7210 */ /* 0x008fe40007ffe01e */
[C-C-:B------:R-:W-:Y:S02]  /*0cb0*/  SHF.L.W.U32.HI R33, R26.reuse, 0x1e, R26.reuse ;  /* 0x0000001e1a217819 */ /* 0x140fe40000010e1a */
[----:B------:R-:W-:Y:S01]  /*0cc0*/  SHF.L.W.U32.HI R34, R26, 0x13, R26 ;  /* 0x000000131a227819 */ /* 0x000fe20000010e1a */
[----:B------:R-:W-:-:S03]  /*0cd0*/  IMAD.IADD R9, R30, 0x1, R31 ;  /* 0x000000011e097824 */ /* 0x000fc600078e021f */
[----:B------:R-:W-:Y:S02]  /*0ce0*/  LOP3.LUT R33, R35, R33, R34, 0x96, !PT ;  /* 0x0000002123217212 */ /* 0x000fe400078e9622 */
[----:B------:R-:W-:Y:S02]  /*0cf0*/  LOP3.LUT R34, R31, R21, R26, 0xe8, !PT ;  /* 0x000000151f227212 */ /* 0x000fe400078ee81a */
[C-C-:B------:R-:W-:Y:S02]  /*0d00*/  SHF.L.W.U32.HI R31, R9.reuse, 0x1a, R9.reuse ;  /* 0x0000001a091f7819 */ /* 0x140fe40000010e09 */
[C-C-:B------:R-:W-:Y:S02]  /*0d10*/  SHF.L.W.U32.HI R36, R9.reuse, 0x15, R9.reuse ;  /* 0x0000001509247819 */ /* 0x140fe40000010e09 */
[----:B------:R-:W-:Y:S02]  /*0d20*/  SHF.L.W.U32.HI R35, R9, 0x7, R9 ;  /* 0x0000000709237819 */ /* 0x000fe40000010e09 */
[----:B------:R-:W-:-:S02]  /*0d30*/  IADD3 R34, PT, PT, R32, R34, R33 ;  /* 0x0000002220227210 */ /* 0x000fc40007ffe021 */
        /* <DEDUP_REMOVED lines=8> */
[----:B----4-:R-:W-:Y:S02]  /*0dc0*/  IADD3 R8, PT, PT, R29, R35, R8 ;  /* 0x000000231d087210 */ /* 0x010fe40007ffe008 */
[----:B------:R-:W-:-:S03]  /*0dd0*/  IADD3 R31, PT, PT, R30, R23, R31 ;  /* 0x000000171e1f7210 */ /* 0x000fc60007ffe01f */
[----:B------:R-:W-:Y:S01]  /*0de0*/  IMAD.IADD R23, R8, 0x1, R21 ;  /* 0x0000000108177824 */ /* 0x000fe200078e0215 */
[C-C-:B------:R-:W-:Y:S02]  /*0df0*/  SHF.L.W.U32.HI R21, R31.reuse, 0x1e, R31.reuse ;  /* 0x0000001e1f157819 */ /* 0x140fe40000010e1f */
[C-C-:B------:R-:W-:Y:S02]  /*0e00*/  SHF.L.W.U32.HI R30, R31.reuse, 0x13, R31.reuse ;  /* 0x000000131f1e7819 */ /* 0x140fe40000010e1f */
[----:B------:R-:W-:Y:S02]  /*0e10*/  SHF.L.W.U32.HI R29, R31, 0xa, R31 ;  /* 0x0000000a1f1d7819 */ /* 0x000fe40000010e1f */
[C-C-:B------:R-:W-:Y:S02]  /*0e20*/  SHF.L.W.U32.HI R32, R23.reuse, 0x1a, R23.reuse ;  /* 0x0000001a17207819 */ /* 0x140fe40000010e17 */
[C-C-:B------:R-:W-:Y:S02]  /*0e30*/  SHF.L.W.U32.HI R33, R23.reuse, 0x15, R23.reuse ;  /* 0x0000001517217819 */ /* 0x140fe40000010e17 */
[----:B------:R-:W-:-:S02]  /*0e40*/  SHF.L.W.U32.HI R35, R23, 0x7, R23 ;  /* 0x0000000717237819 */ /* 0x000fc40000010e17 */
[----:B------:R-:W-:Y:S02]  /*0e50*/  LOP3.LUT R21, R29, R21, R30, 0x96, !PT ;  /* 0x000000151d157212 */ /* 0x000fe400078e961e */
[----:B------:R-:W-:Y:S02]  /*0e60*/  LOP3.LUT R29, R26, R34, R31, 0xe8, !PT ;  /* 0x000000221a1d7212 */ /* 0x000fe400078ee81f */
[----:B------:R-:W-:Y:S02]  /*0e70*/  LOP3.LUT R33, R35, R32, R33, 0x96, !PT ;  /* 0x0000002023217212 */ /* 0x000fe400078e9621 */
[----:B------:R-:W-:Y:S02]  /*0e80*/  LOP3.LUT R30, R9, R23, R28, 0xe2, !PT ;  /* 0x00000017091e7212 */ /* 0x000fe400078ee21c */
[----:B------:R-:W-:Y:S02]  /*0e90*/  IADD3 R21, PT, PT, R8, R29, R21 ;  /* 0x0000001d08157210 */ /* 0x000fe40007ffe015 */
[----:B------:R-:W-:-:S02]  /*0ea0*/  IADD3 R30, PT, PT, R30, R20, R33 ;  /* 0x000000141e1e7210 */ /* 0x000fc40007ffe021 */
[C-C-:B------:R-:W-:Y:S02]  /*0eb0*/  SHF.L.W.U32.HI R8, R21.reuse, 0x1e, R21.reuse ;  /* 0x0000001e15087819 */ /* 0x140fe40000010e15 */
[C-C-:B------:R-:W-:Y:S02]  /*0ec0*/  SHF.L.W.U32.HI R29, R21.reuse, 0x13, R21.reuse ;  /* 0x00000013151d7819 */ /* 0x140fe40000010e15 */
[----:B------:R-:W-:Y:S02]  /*0ed0*/  SHF.L.W.U32.HI R20, R21, 0xa, R21 ;  /* 0x0000000a15147819 */ /* 0x000fe40000010e15 */
[----:B------:R-:W-:Y:S02]  /*0ee0*/  IADD3 R27, PT, PT, R27, R30, R22 ;  /* 0x0000001e1b1b7210 */ /* 0x000fe40007ffe016 */
[----:B------:R-:W-:Y:S02]  /*0ef0*/  IADD3 R22, P1, PT, R6, 0x10, RZ ;  /* 0x0000001006167810 */ /* 0x000fe40007f3e0ff */
[----:B------:R-:W-:Y:S01]  /*0f00*/  LOP3.LUT R8, R20, R8, R29, 0x96, !PT ;  /* 0x0000000814087212 */ /* 0x000fe200078e961d */
[----:B------:R-:W-:Y:S01]  /*0f10*/  IMAD.IADD R20, R27, 0x1, R26 ;  /* 0x000000011b147824 */ /* 0x000fe200078e021a */
[----:B------:R-:W-:Y:S01]  /*0f20*/  LOP3.LUT R6, R34, R31, R21, 0xe8, !PT ;  /* 0x0000001f22067212 */ /* 0x000fe200078ee815 */
[----:B------:R-:W-:-:S03]  /*0f30*/  IMAD.X R7, RZ, RZ, R7, P1 ;  /* 0x000000ffff077224 */ /* 0x000fc600008e0607 */
[----:B------:R-:W-:Y:S01]  /*0f40*/  IADD3 R26, PT, PT, R27, R6, R8 ;  /* 0x000000061b1a7210 */ /* 0x000fe20007ffe008 */
[----:B------:R-:W-:Y:S06]  /*0f50*/  @P0 BRA `(.L_x_5) ;  /* 0xfffffff400b40947 */ /* 0x000fec000383ffff */
[----:B-----5:R-:W-:Y:S01]  /*0f60*/  IMAD.IADD R26, R26, 0x1, R10 ;  /* 0x000000011a1a7824 */ /* 0x020fe200078e020a */
[----:B------:R-:W-:Y:S01]  /*0f70*/  IADD3 R20, PT, PT, R20, R14, RZ ;  /* 0x0000000e14147210 */ /* 0x000fe20007ffe0ff */
[----:B------:R-:W-:Y:S02]  /*0f80*/  IMAD.IADD R21, R21, 0x1, R11 ;  /* 0x0000000115157824 */ /* 0x000fe400078e020b */
[----:B------:R-:W-:Y:S01]  /*0f90*/  IMAD.IADD R31, R31, 0x1, R12 ;  /* 0x000000011f1f7824 */ /* 0x000fe200078e020c */
[----:B------:R1:W-:Y:S01]  /*0fa0*/  STG.E desc[UR10][R4.64], R26 ;  /* 0x0000001a04007986 */ /* 0x0003e2000c10190a */
[----:B------:R-:W-:Y:S02]  /*0fb0*/  IMAD.IADD R34, R34, 0x1, R13 ;  /* 0x0000000122227824 */ /* 0x000fe400078e020d */
[----:B------:R-:W-:Y:S01]  /*0fc0*/  IMAD.IADD R23, R23, 0x1, R15 ;  /* 0x0000000117177824 */ /* 0x000fe200078e020f */
[----:B------:R1:W-:Y:S01]  /*0fd0*/  STG.E desc[UR10][R4.64+0x4], R21 ;  /* 0x0000041504007986 */ /* 0x0003e2000c10190a */
[----:B------:R-:W-:Y:S01]  /*0fe0*/  IMAD.IADD R9, R9, 0x1, R16 ;  /* 0x0000000109097824 */ /* 0x000fe200078e0210 */
[----:B------:R-:W-:Y:S01]  /*0ff0*/  MOV R13, R34 ;  /* 0x00000022000d7202 */ /* 0x000fe20000000f00 */
[----:B------:R-:W-:Y:S01]  /*1000*/  IMAD.IADD R28, R28, 0x1, R17 ;  /* 0x000000011c1c7824 */ /* 0x000fe200078e0211 */
[----:B------:R1:W-:Y:S01]  /*1010*/  STG.E desc[UR10][R4.64+0x8], R31 ;  /* 0x0000081f04007986 */ /* 0x0003e2000c10190a */
[----:B------:R-:W-:-:S02]  /*1020*/  VIADD R25, R25, 0x1 ;  /* 0x0000000119197836 */ /* 0x000fc40000000000 */
[----:B------:R-:W-:Y:S01]  /*1030*/  IMAD.MOV.U32 R10, RZ, RZ, R26 ;  /* 0x000000ffff0a7224 */ /* 0x000fe200078e001a */
[----:B------:R1:W-:Y:S01]  /*1040*/  STG.E desc[UR10][R4.64+0xc], R34 ;  /* 0x00000c2204007986 */ /* 0x0003e2000c10190a */
[----:B------:R-:W-:Y:S01]  /*1050*/  IMAD.MOV.U32 R11, RZ, RZ, R21 ;  /* 0x000000ffff0b7224 */ /* 0x000fe200078e0015 */
[----:B------:R-:W-:Y:S01]  /*1060*/  ISETP.GT.U32.AND P0, PT, R18, R25, PT ;  /* 0x000000191200720c */ /* 0x000fe20003f04070 */
[----:B------:R-:W-:Y:S01]  /*1070*/  IMAD.MOV.U32 R12, RZ, RZ, R31 ;  /* 0x000000ffff0c7224 */ /* 0x000fe200078e001f */
[----:B------:R1:W-:Y:S01]  /*1080*/  STG.E desc[UR10][R4.64+0x10], R20 ;  /* 0x0000101404007986 */ /* 0x0003e2000c10190a */
[----:B------:R-:W-:Y:S01]  /*1090*/  IMAD.MOV.U32 R14, RZ, RZ, R20 ;  /* 0x000000ffff0e7224 */ /* 0x000fe200078e0014 */
[----:B------:R-:W-:Y:S01]  /*10a0*/  ISETP.GT.U32.AND.EX P0, PT, R19, RZ, PT, P0 ;  /* 0x000000ff1300720c */ /* 0x000fe20003f04100 */
[----:B------:R-:W-:Y:S01]  /*10b0*/  IMAD.MOV.U32 R15, RZ, RZ, R23 ;  /* 0x000000ffff0f7224 */ /* 0x000fe200078e0017 */
[----:B------:R1:W-:Y:S01]  /*10c0*/  STG.E desc[UR10][R4.64+0x14], R23 ;  /* 0x0000141704007986 */ /* 0x0003e2000c10190a */
[----:B------:R-:W-:-:S02]  /*10d0*/  IMAD.MOV.U32 R16, RZ, RZ, R9 ;  /* 0x000000ffff107224 */ /* 0x000fc400078e0009 */
[----:B------:R-:W-:Y:S01]  /*10e0*/  IMAD.MOV.U32 R17, RZ, RZ, R28 ;  /* 0x000000ffff117224 */ /* 0x000fe200078e001c */
[----:B------:R1:W-:Y:S04]  /*10f0*/  STG.E desc[UR10][R4.64+0x18], R9 ;  /* 0x0000180904007986 */ /* 0x0003e8000c10190a */
[----:B------:R1:W-:Y:S03]  /*1100*/  STG.E desc[UR10][R4.64+0x1c], R28 ;  /* 0x00001c1c04007986 */ /* 0x0003e6000c10190a */
[----:B------:R-:W-:Y:S05]  /*1110*/  @P0 BRA `(.L_x_6) ;  /* 0xfffffff400200947 */ /* 0x000fea000383ffff */
.L_x_4:
[----:B------:R-:W-:Y:S05]  /*1120*/  BSYNC.RECONVERGENT B0 ;  /* 0x0000000000007941 */ /* 0x000fea0003800200 */
.L_x_3:
[----:B------:R-:W2:Y:S01]  /*1130*/  LDCU.U8 UR4, c[0x0][0x3c0] ;  /* 0x00007800ff0477ac */ /* 0x000ea20008000000 */
[----:B------:R-:W-:-:S04]  /*1140*/  ISETP.NE.U32.AND P0, PT, R0, UR5, PT ;  /* 0x0000000500007c0c */ /* 0x000fc8000bf05070 */
[----:B------:R-:W-:Y:S01]  /*1150*/  ISETP.NE.AND.EX P0, PT, RZ, UR6, PT, P0 ;  /* 0x00000006ff007c0c */ /* 0x000fe2000bf05300 */
[----:B--2---:R-:W-:-:S06]  /*1160*/  UPRMT UR4, UR4, 0x8880, URZ ;  /* 0x0000888004047896 */ /* 0x004fcc00080000ff */
[----:B------:R-:W-:-:S13]  /*1170*/  ISETP.EQ.OR P0, PT, RZ, UR4, P0 ;  /* 0x00000004ff007c0c */ /* 0x000fda0008702670 */
[----:B------:R-:W-:Y:S05]  /*1180*/  @P0 EXIT ;  /* 0x000000000000094d */ /* 0x000fea0003800000 */
[----:B------:R-:W2:Y:S01]  /*1190*/  LDCU.64 UR6, c[0x0][0x3b0] ;  /* 0x00007600ff0677ac */ /* 0x000ea20008000a00 */
[----:B------:R-:W2:Y:S01]  /*11a0*/  LDCU.64 UR4, c[0x0][0x3c8] ;  /* 0x00007900ff0477ac */ /* 0x000ea20008000a00 */
[----:B------:R-:W3:Y:S01]  /*11b0*/  LDCU.64 UR8, c[0x0][0x388] ;  /* 0x00007100ff0877ac */ /* 0x000ee20008000a00 */
[----:B--2---:R-:W-:-:S04]  /*11c0*/  ULEA UR4, UP0, UR6, UR4, 0x3 ;  /* 0x0000000406047291 */ /* 0x004fc8000f8018ff */
[----:B------:R-:W-:Y:S02]  /*11d0*/  ULEA.HI.X UR5, UR6, UR5, UR7, 0x3, UP0 ;  /* 0x0000000506057291 */ /* 0x000fe400080f1c07 */
[----:B---3--:R-:W-:-:S04]  /*11e0*/  ULEA UR6, UP0, UR4, UR8, 0x2 ;  /* 0x0000000804067291 */ /* 0x008fc8000f8010ff */
[----:B------:R-:W-:Y:S02]  /*11f0*/  ULEA.HI.X UR5, UR4, UR9, UR5, 0x2, UP0 ;  /* 0x0000000904057291 */ /* 0x000fe400080f1405 */
[----:B------:R-:W-:-:S04]  /*1200*/  IMAD.U32 R2, RZ, RZ, UR6 ;  /* 0x00000006ff027e24 */ /* 0x000fc8000f8e00ff */
[----:B------:R-:W-:-:S05]  /*1210*/  IMAD.U32 R3, RZ, RZ, UR5 ;  /* 0x00000005ff037e24 */ /* 0x000fca000f8e00ff */
[----:B01----:R-:W2:Y:S04]  /*1220*/  LDG.E R5, desc[UR10][R2.64+-0x20] ;  /* 0xffffe00a02057981 */ /* 0x003ea8000c1e1900 */
[----:B------:R-:W3:Y:S04]  /*1230*/  LDG.E R7, desc[UR10][R2.64+-0x1c] ;  /* 0xffffe40a02077981 */ /* 0x000ee8000c1e1900 */
[----:B------:R-:W4:Y:S04]  /*1240*/  LDG.E R9, desc[UR10][R2.64+-0x18] ;  /* 0xffffe80a02097981 */ /* 0x000f28000c1e1900 */
[----:B------:R-:W5:Y:S04]  /*1250*/  LDG.E R11, desc[UR10][R2.64+-0x14] ;  /* 0xffffec0a020b7981 */ /* 0x000f68000c1e1900 */
[----:B------:R-:W5:Y:S04]  /*1260*/  LDG.E R13, desc[UR10][R2.64+-0x10] ;  /* 0xfffff00a020d7981 */ /* 0x000f68000c1e1900 */
[----:B------:R-:W5:Y:S04]  /*1270*/  LDG.E R15, desc[UR10][R2.64+-0xc] ;  /* 0xfffff40a020f7981 */ /* 0x000f68000c1e1900 */
[----:B------:R-:W5:Y:S04]  /*1280*/  LDG.E R17, desc[UR10][R2.64+-0x8] ;  /* 0xfffff80a02117981 */ /* 0x000f68000c1e1900 */
[----:B------:R-:W5:Y:S04]  /*1290*/  LDG.E R19, desc[UR10][R2.64+-0x4] ;  /* 0xfffffc0a02137981 */ /* 0x000f68000c1e1900 */
[----:B--2---:R-:W-:Y:S04]  /*12a0*/  STG.E desc[UR10][R2.64], R5 ;  /* 0x0000000502007986 */ /* 0x004fe8000c10190a */
[----:B---3--:R-:W-:Y:S04]  /*12b0*/  STG.E desc[UR10][R2.64+0x4], R7 ;  /* 0x0000040702007986 */ /* 0x008fe8000c10190a */
[----:B----4-:R-:W-:Y:S04]  /*12c0*/  STG.E desc[UR10][R2.64+0x8], R9 ;  /* 0x0000080902007986 */ /* 0x010fe8000c10190a */
[----:B-----5:R-:W-:Y:S04]  /*12d0*/  STG.E desc[UR10][R2.64+0xc], R11 ;  /* 0x00000c0b02007986 */ /* 0x020fe8000c10190a */
[----:B------:R-:W-:Y:S04]  /*12e0*/  STG.E desc[UR10][R2.64+0x10], R13 ;  /* 0x0000100d02007986 */ /* 0x000fe8000c10190a */
[----:B------:R-:W-:Y:S04]  /*12f0*/  STG.E desc[UR10][R2.64+0x14], R15 ;  /* 0x0000140f02007986 */ /* 0x000fe8000c10190a */
[----:B------:R-:W-:Y:S04]  /*1300*/  STG.E desc[UR10][R2.64+0x18], R17 ;  /* 0x0000181102007986 */ /* 0x000fe8000c10190a */
[----:B------:R-:W-:Y:S01]  /*1310*/  STG.E desc[UR10][R2.64+0x1c], R19 ;  /* 0x00001c1302007986 */ /* 0x000fe2000c10190a */
[----:B------:R-:W-:Y:S05]  /*1320*/  EXIT ;  /* 0x000000000000794d */ /* 0x000fea0003800000 */
.L_x_7:
        /* <DEDUP_REMOVED lines=13> */
.L_x_28:


//--------------------- .text._Z9extendingPjS_mmm --------------------------
	.section	.text._Z9extendingPjS_mmm,"ax",@progbits
	.align	128
        .global         _Z9extendingPjS_mmm
        .type           _Z9extendingPjS_mmm,@function
        .size           _Z9extendingPjS_mmm,(.L_x_29 - _Z9extendingPjS_mmm)
        .other          _Z9extendingPjS_mmm,@"STO_CUDA_ENTRY STV_DEFAULT"
_Z9extendingPjS_mmm:
.text._Z9extendingPjS_mmm:
        /* <DEDUP_REMOVED lines=10> */
[----:B------:R-:W1:Y:S01]  /*00a0*/  S2UR UR8, SR_CTAID.X ;  /* 0x00000000000879c3 */ /* 0x000e620000002500 */
[----:B------:R-:W5:Y:S07]  /*00b0*/  LDCU.128 UR12, c[0x0][0x390] ;  /* 0x00007200ff0c77ac */ /* 0x000f6e0008000c00 */
[----:B------:R-:W0:Y:S01]  /*00c0*/  LDC R0, c[0x0][0x368] ;  /* 0x0000da00ff007b82 */ /* 0x000e220000000800 */
[----:B---3--:R-:W-:-:S07]  /*00d0*/  UIMAD UR4, UR4, UR6, UR7 ;  /* 0x00000006040472a4 */ /* 0x008fce000f8e0207 */
[----:B------:R-:W3:Y:S01]  /*00e0*/  LDC.64 R8, c[0x0][0x3a0] ;  /* 0x0000e800ff087b82 */ /* 0x000ee20000000a00 */
[----:B-1----:R-:W-:-:S06]  /*00f0*/  UIMAD UR4, UR4, UR5, UR8 ;  /* 0x00000005040472a4 */ /* 0x002fcc000f8e0208 */
[----:B0-----:R-:W-:Y:S01]  /*0100*/  IMAD R0, R0, UR4, R3 ;  /* 0x0000000400007c24 */ /* 0x001fe2000f8e0203 */
[----:B-----5:R-:W-:-:S03]  /*0110*/  UIADD3 UR4, UP0, UPT, UR12, -0x1, URZ ;  /* 0xffffffff0c047890 */ /* 0x020fc6000ff1e0ff */
[----:B--2---:R-:W-:Y:S01]  /*0120*/  IMAD R0, R0, UR10, R5 ;  /* 0x0000000a00007c24 */ /* 0x004fe2000f8e0205 */
[----:B------:R-:W-:-:S03]  /*0130*/  UIADD3.X UR5, UPT, UPT, UR13, -0x1, URZ, UP0, !UPT ;  /* 0xffffffff0d057890 */ /* 0x000fc600087fe4ff */
[----:B----4-:R-:W-:-:S05]  /*0140*/  IMAD R3, R0, UR9, R7 ;  /* 0x0000000900037c24 */ /* 0x010fca000f8e0207 */
[C---:B------:R-:W-:Y:S02]  /*0150*/  ISETP.NE.U32.AND P0, PT, R3.reuse, UR4, PT ;  /* 0x0000000403007c0c */ /* 0x040fe4000bf05070 */
[----:B------:R-:W-:Y:S02]  /*0160*/  ISETP.GE.U32.AND P1, PT, R3, UR12, PT ;  /* 0x0000000c03007c0c */ /* 0x000fe4000bf26070 */
[----:B------:R-:W-:-:S04]  /*0170*/  ISETP.NE.AND.EX P0, PT, RZ, UR5, PT, P0 ;  /* 0x00000005ff007c0c */ /* 0x000fc8000bf05300 */
[----:B---3--:R-:W-:Y:S02]  /*0180*/  SEL R8, R8, UR14, !P0 ;  /* 0x0000000e08087c07 */ /* 0x008fe4000c000000 */
[----:B------:R-:W-:Y:S02]  /*0190*/  SEL R9, R9, UR15, !P0 ;  /* 0x0000000f09097c07 */ /* 0x000fe4000c000000 */
[----:B------:R-:W-:-:S04]  /*01a0*/  ISETP.NE.U32.AND P0, PT, R8, RZ, PT ;  /* 0x000000ff0800720c */ /* 0x000fc80003f05070 */
[----:B------:R-:W-:-:S04]  /*01b0*/  ISETP.NE.AND.EX P0, PT, R9, RZ, PT, P0 ;  /* 0x000000ff0900720c */ /* 0x000fc80003f05300 */
[----:B------:R-:W-:-:S13]  /*01c0*/  ISETP.GE.U32.OR.EX P0, PT, RZ, UR13, !P0, P1 ;  /* 0x0000000dff007c0c */ /* 0x000fda000c706510 */
[----:B------:R-:W-:Y:S05]  /*01d0*/  @P0 EXIT ;  /* 0x000000000000094d */ /* 0x000fea0003800000 */
[C---:B------:R-:W-:Y:S01]  /*01e0*/  IMAD.WIDE.U32 R10, R3.reuse, UR14, RZ ;  /* 0x0000000e030a7c25 */ /* 0x040fe2000f8e00ff */
[----:B------:R-:W0:Y:S03]  /*01f0*/  LDCU.64 UR4, c[0x0][0x358] ;  /* 0x00006b00ff0477ac */ /* 0x000e260008000a00 */
[----:B------:R-:W-:Y:S02]  /*0200*/  IMAD R3, R3, UR15, R11 ;  /* 0x0000000f03037c24 */ /* 0x000fe4000f8e020b */
[C---:B------:R-:W-:Y:S02]  /*0210*/  IMAD.SHL.U32 R7, R10.reuse, 0x40, RZ ;  /* 0x000000400a077824 */ /* 0x040fe400078e00ff */
[C---:B------:R-:W-:Y:S01]  /*0220*/  IMAD.SHL.U32 R6, R10.reuse, 0x10, RZ ;  /* 0x000000100a067824 */ /* 0x040fe200078e00ff */
[C-C-:B------:R-:W-:Y:S01]  /*0230*/  SHF.L.U64.HI R0, R10.reuse, 0x6, R3.reuse ;  /* 0x000000060a007819 */ /* 0x140fe20000010203 */
[----:B------:R-:W-:Y:S01]  /*0240*/  IMAD.MOV.U32 R13, RZ, RZ, RZ ;  /* 0x000000ffff0d7224 */ /* 0x000fe200078e00ff */
[----:B------:R-:W-:Y:S01]  /*0250*/  SHF.L.U64.HI R10, R10, 0x4, R3 ;  /* 0x000000040a0a7819 */ /* 0x000fe20000010203 */
[----:B------:R-:W-:-:S07]  /*0260*/  IMAD.MOV.U32 R11, RZ, RZ, RZ ;  /* 0x000000ffff0b7224 */ /* 0x000fce00078e00ff */
.L_x_9:
[----:B------:R-:W1:Y:S01]  /*0270*/  LDCU.128 UR8, c[0x0][0x380] ;  /* 0x00007000ff0877ac */ /* 0x000e620008000c00 */
[----:B------:R-:W-:-:S04]  /*0280*/  LEA R2, P0, R13, R6, 0x4 ;  /* 0x000000060d027211 */ /* 0x000fc800078020ff */
[----:B------:R-:W-:Y:S02]  /*0290*/  LEA.HI.X R3, R13, R10, R11, 0x4, P0 ;  /* 0x0000000a0d037211 */ /* 0x000fe400000f240b */
[----:B01----:R-:W-:-:S04]  /*02a0*/  LEA R4, P1, R2, UR8, 0x2 ;  /* 0x0000000802047c11 */ /* 0x003fc8000f8210ff */
[----:B------:R-:W-:-:S05]  /*02b0*/  LEA.HI.X R5, R2, UR9, R3, 0x2, P1 ;  /* 0x0000000902057c11 */ /* 0x000fca00088f1403 */
[----:B0-----:R-:W2:Y:S01]  /*02c0*/  LDG.E R15, desc[UR4][R4.64] ;  /* 0x00000004040f7981 */ /* 0x001ea2000c1e1900 */
[----:B------:R-:W-:-:S04]  /*02d0*/  LEA R3, P0, R13, R7, 0x6 ;  /* 0x000000070d037211 */ /* 0x000fc800078030ff */
[----:B------:R-:W-:Y:S02]  /*02e0*/  LEA R2, P1, R3, UR10, 0x2 ;  /* 0x0000000a03027c11 */ /* 0x000fe4000f8210ff */
[----:B------:R-:W-:-:S04]  /*02f0*/  LEA.HI.X R12, R13, R0, R11, 0x6, P0 ;  /* 0x000000000d0c7211 */ /* 0x000fc800000f340b */
[----:B------:R-:W-:-:S05]  /*0300*/  LEA.HI.X R3, R3, UR11, R12, 0x2, P1 ;  /* 0x0000000b03037c11 */ /* 0x000fca00088f140c */
[----:B--2---:R0:W-:Y:S04]  /*0310*/  STG.E desc[UR4][R2.64], R15 ;  /* 0x0000000f02007986 */ /* 0x0041e8000c101904 */
[----:B------:R-:W2:Y:S04]  /*0320*/  LDG.E R17, desc[UR4][R4.64+0x4] ;  /* 0x0000040404117981 */ /* 0x000ea8000c1e1900 */
[----:B--2---:R1:W-:Y:S04]  /*0330*/  STG.E desc[UR4][R2.64+0x4], R17 ;  /* 0x0000041102007986 */ /* 0x0043e8000c101904 */
[----:B------:R-:W2:Y:S04]  /*0340*/  LDG.E R19, desc[UR4][R4.64+0x8] ;  /* 0x0000080404137981 */ /* 0x000ea8000c1e1900 */
[----:B--2---:R2:W-:Y:S04]  /*0350*/  STG.E desc[UR4][R2.64+0x8], R19 ;  /* 0x0000081302007986 */ /* 0x0045e8000c101904 */
[----:B------:R-:W3:Y:S04]  /*0360*/  LDG.E R21, desc[UR4][R4.64+0xc] ;  /* 0x00000c0404157981 */ /* 0x000ee8000c1e1900 */
[----:B---3--:R3:W-:Y:S04]  /*0370*/  STG.E desc[UR4][R2.64+0xc], R21 ;  /* 0x00000c1502007986 */ /* 0x0087e8000c101904 */
[----:B------:R-:W4:Y:S04]  /*0380*/  LDG.E R23, desc[UR4][R4.64+0x10] ;  /* 0x0000100404177981 */ /* 0x000f28000c1e1900 */
[----:B----4-:R4:W-:Y:S04]  /*0390*/  STG.E desc[UR4][R2.64+0x10], R23 ;  /* 0x0000101702007986 */ /* 0x0109e8000c101904 */
[----:B------:R-:W5:Y:S04]  /*03a0*/  LDG.E R25, desc[UR4][R4.64+0x14] ;  /* 0x0000140404197981 */ /* 0x000f68000c1e1900 */
[----:B-----5:R5:W-:Y:S04]  /*03b0*/  STG.E desc[UR4][R2.64+0x14], R25 ;  /* 0x0000141902007986 */ /* 0x020be8000c101904 */
[----:B0-----:R-:W2:Y:S04]  /*03c0*/  LDG.E R15, desc[UR4][R4.64+0x18] ;  /* 0x00001804040f7981 */ /* 0x001ea8000c1e1900 */
[----:B--2---:R0:W-:Y:S04]  /*03d0*/  STG.E desc[UR4][R2.64+0x18], R15 ;  /* 0x0000180f02007986 */ /* 0x0041e8000c101904 */
[----:B-1----:R-:W2:Y:S04]  /*03e0*/  LDG.E R17, desc[UR4][R4.64+0x1c] ;  /* 0x00001c0404117981 */ /* 0x002ea8000c1e1900 */
[----:B--2---:R-:W-:Y:S04]  /*03f0*/  STG.E desc[UR4][R2.64+0x1c], R17 ;  /* 0x00001c1102007986 */ /* 0x004fe8000c101904 */
[----:B------:R-:W2:Y:S04]  /*0400*/  LDG.E R19, desc[UR4][R4.64+0x20] ;  /* 0x0000200404137981 */ /* 0x000ea8000c1e1900 */
[----:B--2---:R1:W-:Y:S04]  /*0410*/  STG.E desc[UR4][R2.64+0x20], R19 ;  /* 0x0000201302007986 */ /* 0x0043e8000c101904 */
[----:B---3--:R-:W2:Y:S04]  /*0420*/  LDG.E R21, desc[UR4][R4.64+0x24] ;  /* 0x0000240404157981 */ /* 0x008ea8000c1e1900 */
[----:B--2---:R2:W-:Y:S04]  /*0430*/  STG.E desc[UR4][R2.64+0x24], R21 ;  /* 0x0000241502007986 */ /* 0x0045e8000c101904 */
[----:B----4-:R-:W3:Y:S04]  /*0440*/  LDG.E R23, desc[UR4][R4.64+0x28] ;  /* 0x0000280404177981 */ /* 0x010ee8000c1e1900 */
[----:B---3--:R-:W-:Y:S04]  /*0450*/  STG.E desc[UR4][R2.64+0x28], R23 ;  /* 0x0000281702007986 */ /* 0x008fe8000c101904 */
[----:B-----5:R-:W3:Y:S04]  /*0460*/  LDG.E R25, desc[UR4][R4.64+0x2c] ;  /* 0x00002c0404197981 */ /* 0x020ee8000c1e1900 */
[----:B---3--:R-:W-:Y:S04]  /*0470*/  STG.E desc[UR4][R2.64+0x2c], R25 ;  /* 0x00002c1902007986 */ /* 0x008fe8000c101904 */
[----:B0-----:R-:W3:Y:S04]  /*0480*/  LDG.E R15, desc[UR4][R4.64+0x30] ;  /* 0x00003004040f7981 */ /* 0x001ee8000c1e1900 */
[----:B---3--:R0:W-:Y:S04]  /*0490*/  STG.E desc[UR4][R2.64+0x30], R15 ;  /* 0x0000300f02007986 */ /* 0x0081e8000c101904 */
[----:B------:R-:W3:Y:S04]  /*04a0*/  LDG.E R27, desc[UR4][R4.64+0x34] ;  /* 0x00003404041b7981 */ /* 0x000ee8000c1e1900 */
[----:B---3--:R3:W-:Y:S04]  /*04b0*/  STG.E desc[UR4][R2.64+0x34], R27 ;  /* 0x0000341b02007986 */ /* 0x0087e8000c101904 */
[----:B-1----:R-:W4:Y:S04]  /*04c0*/  LDG.E R19, desc[UR4][R4.64+0x38] ;  /* 0x0000380404137981 */ /* 0x002f28000c1e1900 */
[----:B----4-:R3:W-:Y:S04]  /*04d0*/  STG.E desc[UR4][R2.64+0x38], R19 ;  /* 0x0000381302007986 */ /* 0x0107e8000c101904 */
[----:B--2---:R-:W2:Y:S01]  /*04e0*/  LDG.E R21, desc[UR4][R4.64+0x3c] ;  /* 0x00003c0404157981 */ /* 0x004ea2000c1e1900 */
[----:B------:R-:W-:Y:S01]  /*04f0*/  IADD3 R13, P0, PT, R13, 0x1, RZ ;  /* 0x000000010d0d7810 */ /* 0x000fe20007f1e0ff */
[----:B------:R-:W-:-:S02]  /*0500*/  IMAD.MOV.U32 R17, RZ, RZ, 0x28 ;  /* 0x00000028ff117424 */ /* 0x000fc400078e00ff */
[----:B0-----:R-:W-:Y:S02]  /*0510*/  IMAD.MOV.U32 R15, RZ, RZ, RZ ;  /* 0x000000ffff0f7224 */ /* 0x001fe400078e00ff */
[----:B------:R-:W-:Y:S01]  /*0520*/  IMAD.X R11, RZ, RZ, R11, P0 ;  /* 0x000000ffff0b7224 */ /* 0x000fe200000e060b */
[----:B------:R-:W-:-:S04]  /*0530*/  ISETP.NE.U32.AND P0, PT, R13, R8, PT ;  /* 0x000000080d00720c */ /* 0x000fc80003f05070 */
[----:B------:R-:W-:Y:S01]  /*0540*/  ISETP.NE.AND.EX P0, PT, R11, R9, PT, P0 ;  /* 0x000000090b00720c */ /* 0x000fe20003f05300 */
[----:B--2---:R3:W-:-:S12]  /*0550*/  STG.E desc[UR4][R2.64+0x3c], R21 ;  /* 0x00003c1502007986 */ /* 0x0047d8000c101904 */
.L_x_8:
[----:B0-----:R-:W-:-:S05]  /*0560*/  IADD3 R4, P1, PT, R17, R2, RZ ;  /* 0x0000000211047210 */ /* 0x001fca0007f3e0ff */
[----:B------:R-:W-:-:S05]  /*0570*/  IMAD.X R5, R15, 0x1, R3, P1 ;  /* 0x000000010f057824 */ /* 0x000fca00008e0603 */
[----:B------:R-:W2:Y:S04]  /*0580*/  LDG.E R14, desc[UR4][R4.64+0x10] ;  /* 0x00001004040e7981 */ /* 0x000ea8000c1e1900 */
[----:B------:R-:W4:Y:S04]  /*0590*/  LDG.E R25, desc[UR4][R4.64+-0x4] ;  /* 0xfffffc0404197981 */ /* 0x000f28000c1e1900 */
[----:B------:R-:W4:Y:S04]  /*05a0*/  LDG.E R26, desc[UR4][R4.64+-0x28] ;  /* 0xffffd804041a7981 */ /* 0x000f28000c1e1900 */
[----:B------:R-:W5:Y:S04]  /*05b0*/  LDG.E R18, desc[UR4][R4.64+-0x24] ;  /* 0xffffdc0404127981 */ /* 0x000f68000c1e1900 */
[----:B------:R-:W5:Y:S04]  /*05c0*/  LDG.E R20, desc[UR4][R4.64+0x14] ;  /* 0x0000140404147981 */ /* 0x000f68000c1e1900 */
[----:B---3--:R-:W3:Y:S04]  /*05d0*/  LDG.E R21, desc[UR4][R4.64] ;  /* 0x0000000404157981 */ /* 0x008ee8000c1e1900 */
[----:B------:R-:W3:Y:S04]  /*05e0*/  LDG.E R19, desc[UR4][R4.64+-0x20] ;  /* 0xffffe00404137981 */ /* 0x000ee8000c1e1900 */
[----:B------:R-:W3:Y:S04]  /*05f0*/  LDG.E R16, desc[UR4][R4.64+0x4] ;  /* 0x0000040404107981 */ /* 0x000ee8000c1e1900 */
[----:B------:R-:W3:Y:S01]  /*0600*/  LDG.E R12, desc[UR4][R4.64+-0x1c] ;  /* 0xffffe404040c7981 */ /* 0x000ee2000c1e1900 */
[----:B--2---:R-:W-:-:S02]  /*0610*/  SHF.L.W.U32.HI R22, R14, 0xf, R14 ;  /* 0x0000000f0e167819 */ /* 0x004fc40000010e0e */
[--C-:B------:R-:W-:Y:S02]  /*0620*/  SHF.L.W.U32.HI R23, R14, 0xd, R14.reuse ;  /* 0x0000000d0e177819 */ /* 0x100fe40000010e0e */
[----:B------:R-:W-:Y:S02]  /*0630*/  SHF.R.U32.HI R24, RZ, 0xa, R14 ;  /* 0x0000000aff187819 */ /* 0x000fe4000001160e */
[----:B------:R-:W2:Y:S02]  /*0640*/  LDG.E R14, desc[UR4][R4.64+-0x18] ;  /* 0xffffe804040e7981 */ /* 0x000ea4000c1e1900 */
[----:B------:R-:W-:Y:S02]  /*0650*/  LOP3.LUT R22, R24, R22, R23, 0x96, !PT ;  /* 0x0000001618167212 */ /* 0x000fe400078e9617 */
[----:B------:R-:W2:Y:S01]  /*0660*/  LDG.E R23, desc[UR4][R4.64+0x8] ;  /* 0x0000080404177981 */ /* 0x000ea2000c1e1900 */
[----:B------:R-:W-:Y:S02]  /*0670*/  IADD3 R17, P2, PT, R17, 0x10, RZ ;  /* 0x0000001011117810 */ /* 0x000fe40007f5e0ff */
[----:B----4-:R-:W-:-:S02]  /*0680*/  IADD3 R22, PT, PT, R26, R22, R25 ;  /* 0x000000161a167210 */ /* 0x010fc40007ffe019 */
[C-C-:B-----5:R-:W-:Y:S01]  /*0690*/  SHF.L.W.U32.HI R24, R18.reuse, 0x19, R18.reuse ;  /* 0x0000001912187819 */ /* 0x160fe20000010e12 */
[----:B------:R-:W-:Y:S01]  /*06a0*/  IMAD.X R15, RZ, RZ, R15, P2 ;  /* 0x000000ffff0f7224 */ /* 0x000fe200010e060f */
[--C-:B------:R-:W-:Y:S02]  /*06b0*/  SHF.L.W.U32.HI R25, R18, 0xe, R18.reuse ;  /* 0x0000000e12197819 */ /* 0x100fe40000010e12 */
[----:B------:R-:W-:Y:S02]  /*06c0*/  SHF.R.U32.HI R26, RZ, 0x3, R18 ;  /* 0x00000003ff1a7819 */ /* 0x000fe40000011612 */
[--C-:B------:R-:W-:Y:S02]  /*06d0*/  SHF.L.W.U32.HI R27, R20, 0xd, R20.reuse ;  /* 0x0000000d141b7819 */ /* 0x100fe40000010e14 */
[----:B------:R-:W-:Y:S02]  /*06e0*/  LOP3.LUT R25, R26, R24, R25, 0x96, !PT ;  /* 0x000000181a197212 */ /* 0x000fe400078e9619 */
[----:B------:R-:W-:-:S02]  /*06f0*/  SHF.L.W.U32.HI R24, R20, 0xf, R20 ;  /* 0x0000000f14187819 */ /* 0x000fc40000010e14 */
[----:B------:R-:W-:Y:S01]  /*0700*/  SHF.R.U32.HI R20, RZ, 0xa, R20 ;  /* 0x0000000aff147819 */ /* 0x000fe20000011614 */
[----:B------:R-:W-:Y:S01]  /*0710*/  IMAD.IADD R25, R25, 0x1, R22 ;  /* 0x0000000119197824 */ /* 0x000fe200078e0216 */
[----:B------:R-:W-:Y:S02]  /*0720*/  ISETP.NE.U32.AND P1, PT, R17, 0xe8, PT ;  /* 0x000000e81100780c */ /* 0x000fe40003f25070 */
[----:B------:R-:W-:Y:S02]  /*0730*/  LOP3.LUT R20, R20, R24, R27, 0x96, !PT ;  /* 0x0000001814147212 */ /* 0x000fe400078e961b */
[----:B------:R-:W-:Y:S01]  /*0740*/  SHF.L.W.U32.HI R27, R25, 0xd, R25 ;  /* 0x0000000d191b7819 */ /* 0x000fe20000010e19 */
[----:B------:R0:W-:Y:S01]  /*0750*/  STG.E desc[UR4][R4.64+0x18], R25 ;  /* 0x0000181904007986 */ /* 0x0001e2000c101904 */
[----:B---3--:R-:W-:Y:S02]  /*0760*/  IADD3 R22, PT, PT, R18, R20, R21 ;  /* 0x0000001412167210 */ /* 0x008fe40007ffe015 */
[----:B------:R-:W-:-:S02]  /*0770*/  SHF.L.W.U32.HI R18, R19, 0x19, R19 ;  /* 0x0000001913127819 */ /* 0x000fc40000010e13 */
[--C-:B------:R-:W-:Y:S02]  /*0780*/  SHF.L.W.U32.HI R21, R19, 0xe, R19.reuse ;  /* 0x0000000e13157819 */ /* 0x100fe40000010e13 */
[----:B------:R-:W-:Y:S02]  /*0790*/  SHF.R.U32.HI R20, RZ, 0x3, R19 ;  /* 0x00000003ff147819 */ /* 0x000fe40000011613 */
[----:B------:R-:W-:Y:S02]  /*07a0*/  ISETP.NE.AND.EX P1, PT, R15, RZ, PT, P1 ;  /* 0x000000ff0f00720c */ /* 0x000fe40003f25310 */
[----:B------:R-:W-:Y:S02]  /*07b0*/  LOP3.LUT R21, R20, R18, R21, 0x96, !PT ;  /* 0x0000001214157212 */ /* 0x000fe400078e9615 */
[--C-:B------:R-:W-:Y:S02]  /*07c0*/  SHF.L.W.U32.HI R18, R25, 0xf, R25.reuse ;  /* 0x0000000f19127819 */ /* 0x100fe40000010e19 */
[----:B------:R-:W-:Y:S01]  /*07d0*/  SHF.R.U32.HI R20, RZ, 0xa, R25 ;  /* 0x0000000aff147819 */ /* 0x000fe20000011619 */
[----:B------:R-:W-:-:S03]  /*07e0*/  IMAD.IADD R21, R21, 0x1, R22 ;  /* 0x0000000115157824 */ /* 0x000fc600078e0216 */
[----:B------:R-:W-:Y:S02]  /*07f0*/  LOP3.LUT R18, R20, R18, R27, 0x96, !PT ;  /* 0x0000001214127212 */ /* 0x000fe400078e961b */
[--C-:B------:R-:W-:Y:S01]  /*0800*/  SHF.L.W.U32.HI R22, R21, 0xf, R21.reuse ;  /* 0x0000000f15167819 */ /* 0x100fe20000010e15 */
[----:B------:R0:W-:Y:S01]  /*0810*/  STG.E desc[UR4][R4.64+0x1c], R21 ;  /* 0x00001c1504007986 */ /* 0x0001e2000c101904 */
[----:B------:R-:W-:Y:S02]  /*0820*/  IADD3 R16, PT, PT, R19, R18, R16 ;  /* 0x0000001213107210 */ /* 0x000fe40007ffe010 */
[C-C-:B------:R-:W-:Y:S02]  /*0830*/  SHF.L.W.U32.HI R18, R12.reuse, 0x19, R12.reuse ;  /* 0x000000190c127819 */ /* 0x140fe40000010e0c */
[----:B------:R-:W-:Y:S02]  /*0840*/  SHF.L.W.U32.HI R19, R12, 0xe, R12 ;  /* 0x0000000e0c137819 */ /* 0x000fe40000010e0c */
[----:B------:R-:W-:-:S02]  /*0850*/  SHF.L.W.U32.HI R27, R21, 0xd, R21 ;  /* 0x0000000d151b7819 */ /* 0x000fc40000010e15 */
[----:B------:R-:W-:Y:S02]  /*0860*/  SHF.R.U32.HI R24, RZ, 0xa, R21 ;  /* 0x0000000aff187819 */ /* 0x000fe40000011615 */
[----:B------:R-:W-:Y:S02]  /*0870*/  SHF.R.U32.HI R20, RZ, 0x3, R12 ;  /* 0x00000003ff147819 */ /* 0x000fe4000001160c */
[----:B------:R-:W-:Y:S02]  /*0880*/  LOP3.LUT R22, R24, R22, R27, 0x96, !PT ;  /* 0x0000001618167212 */ /* 0x000fe400078e961b */
[----:B------:R-:W-:-:S05]  /*0890*/  LOP3.LUT R19, R20, R18, R19, 0x96, !PT ;  /* 0x0000001214137212 */ /* 0x000fca00078e9613 */
[----:B------:R-:W-:-:S05]  /*08a0*/  IMAD.IADD R19, R19, 0x1, R16 ;  /* 0x0000000113137824 */ /* 0x000fca00078e0210 */
[----:B------:R0:W-:Y:S01]  /*08b0*/  STG.E desc[UR4][R4.64+0x20], R19 ;  /* 0x0000201304007986 */ /* 0x0001e2000c101904 */
[C-C-:B--2---:R-:W-:Y:S02]  /*08c0*/  SHF.L.W.U32.HI R18, R14.reuse, 0x19, R14.reuse ;  /* 0x000000190e127819 */ /* 0x144fe40000010e0e */
[--C-:B------:R-:W-:Y:S02]  /*08d0*/  SHF.L.W.U32.HI R27, R14, 0xe, R14.reuse ;  /* 0x0000000e0e1b7819 */ /* 0x100fe40000010e0e */
[----:B------:R-:W-:Y:S02]  /*08e0*/  SHF.R.U32.HI R14, RZ, 0x3, R14 ;  /* 0x00000003ff0e7819 */ /* 0x000fe4000001160e */
[----:B------:R-:W-:Y:S02]  /*08f0*/  IADD3 R23, PT, PT, R12, R22, R23 ;  /* 0x000000160c177210 */ /* 0x000fe40007ffe017 */
[----:B------:R-:W-:-:S05]  /*0900*/  LOP3.LUT R14, R14, R18, R27, 0x96, !PT ;  /* 0x000000120e0e7212 */ /* 0x000fca00078e961b */
[----:B------:R-:W-:-:S05]  /*0910*/  IMAD.IADD R23, R14, 0x1, R23 ;  /* 0x000000010e177824 */ /* 0x000fca00078e0217 */
[----:B------:R0:W-:Y:S01]  /*0920*/  STG.E desc[UR4][R4.64+0x24], R23 ;  /* 0x0000241704007986 */ /* 0x0001e2000c101904 */
[----:B------:R-:W-:Y:S05]  /*0930*/  @P1 BRA `(.L_x_8) ;  /* 0xfffffffc00081947 */ /* 0x000fea000383ffff */
[----:B------:R-:W-:Y:S05]  /*0940*/  @P0 BRA `(.L_x_9) ;  /* 0xfffffff800480947 */ /* 0x000fea000383ffff */
[----:B------:R-:W-:Y:S05]  /*0950*/  EXIT ;  /* 0x000000000000794d */ /* 0x000fea0003800000 */
.L_x_10:
        /* <DEDUP_REMOVED lines=10> */
.L_x_29:


//--------------------- .text._Z25unsignedCharToUnsignedIntPKhPjmmm --------------------------
	.section	.text._Z25unsignedCharToUnsignedIntPKhPjmmm,"ax",@progbits
	.align	128
        .global         _Z25unsignedCharToUnsignedIntPKhPjmmm
        .type           _Z25unsignedCharToUnsignedIntPKhPjmmm,@function
        .size           _Z25unsignedCharToUnsignedIntPKhPjmmm,(.L_x_30 - _Z25unsignedCharToUnsignedIntPKhPjmmm)
        .other          _Z25unsignedCharToUnsignedIntPKhPjmmm,@"STO_CUDA_ENTRY STV_DEFAULT"
_Z25unsignedCharToUnsignedIntPKhPjmmm:
.text._Z25unsignedCharToUnsignedIntPKhPjmmm:
        /* <DEDUP_REMOVED lines=11> */
[----:B------:R-:W0:Y:S08]  /*00b0*/  LDC R0, c[0x0][0x368] ;  /* 0x0000da00ff007b82 */ /* 0x000e300000000800 */
[----:B------:R-:W5:Y:S01]  /*00c0*/  LDC.64 R8, c[0x0][0x390] ;  /* 0x0000e400ff087b82 */ /* 0x000f620000000a00 */
[----:B---3--:R-:W-:-:S04]  /*00d0*/  UIMAD UR4, UR4, UR6, UR7 ;  /* 0x00000006040472a4 */ /* 0x008fc8000f8e0207 */
[----:B-1----:R-:W-:-:S06]  /*00e0*/  UIMAD UR4, UR4, UR5, UR8 ;  /* 0x00000005040472a4 */ /* 0x002fcc000f8e0208 */
[----:B0-----:R-:W-:Y:S02]  /*00f0*/  IMAD R0, R0, UR4, R3 ;  /* 0x0000000400007c24 */ /* 0x001fe4000f8e0203 */
[----:B------:R-:W0:Y:S02]  /*0100*/  LDC.64 R2, c[0x0][0x398] ;  /* 0x0000e600ff027b82 */ /* 0x000e240000000a00 */
[----:B--2---:R-:W-:Y:S01]  /*0110*/  IMAD R0, R0, UR10, R5 ;  /* 0x0000000a00007c24 */ /* 0x004fe2000f8e0205 */
[----:B-----5:R-:W-:-:S03]  /*0120*/  IADD3 R4, P0, PT, R8, -0x1, RZ ;  /* 0xffffffff08047810 */ /* 0x020fc60007f1e0ff */
[----:B----4-:R-:W-:Y:S01]  /*0130*/  IMAD R7, R0, UR9, R7 ;  /* 0x0000000900077c24 */ /* 0x010fe2000f8e0207 */
[----:B------:R-:W-:-:S04]  /*0140*/  IADD3.X R0, PT, PT, R9, -0x1, RZ, P0, !PT ;  /* 0xffffffff09007810 */ /* 0x000fc800007fe4ff */
[----:B------:R-:W-:Y:S02]  /*0150*/  ISETP.NE.U32.AND P0, PT, R4, R7, PT ;  /* 0x000000070400720c */ /* 0x000fe40003f05070 */
[C---:B------:R-:W-:Y:S02]  /*0160*/  ISETP.GE.U32.AND P1, PT, R7.reuse, R8, PT ;  /* 0x000000080700720c */ /* 0x040fe40003f26070 */
[----:B------:R-:W-:Y:S01]  /*0170*/  ISETP.NE.AND.EX P0, PT, R0, RZ, PT, P0 ;  /* 0x000000ff0000720c */ /* 0x000fe20003f05300 */
[----:B0-----:R-:W-:-:S04]  /*0180*/  IMAD.WIDE.U32 R4, R7, R2, RZ ;  /* 0x0000000207047225 */ /* 0x001fc800078e00ff */
[----:B------:R-:W-:-:S08]  /*0190*/  IMAD R11, R7, R3, RZ ;  /* 0x00000003070b7224 */ /* 0x000fd000078e02ff */
[----:B------:R-:W0:Y:S08]  /*01a0*/  @!P0 LDC R2, c[0x0][0x3a0] ;  /* 0x0000e800ff028b82 */ /* 0x000e300000000800 */
[----:B------:R-:W1:Y:S01]  /*01b0*/  @!P0 LDC R3, c[0x0][0x3a4] ;  /* 0x0000e900ff038b82 */ /* 0x000e620000000800 */
[----:B0-----:R-:W-:-:S04]  /*01c0*/  ISETP.NE.U32.AND P0, PT, R2, RZ, PT ;  /* 0x000000ff0200720c */ /* 0x001fc80003f05070 */
[----:B-1----:R-:W-:-:S04]  /*01d0*/  ISETP.NE.AND.EX P0, PT, R3, RZ, PT, P0 ;  /* 0x000000ff0300720c */ /* 0x002fc80003f05300 */
[----:B------:R-:W-:-:S13]  /*01e0*/  ISETP.GE.U32.OR.EX P0, PT, RZ, R9, !P0, P1 ;  /* 0x00000009ff00720c */ /* 0x000fda0004706510 */
[----:B------:R-:W-:Y:S05]  /*01f0*/  @P0 EXIT ;  /* 0x000000000000094d */ /* 0x000fea0003800000 */
[----:B------:R-:W0:Y:S01]  /*0200*/  LDCU.128 UR8, c[0x0][0x380] ;  /* 0x00007000ff0877ac */ /* 0x000e220008000c00 */
[----:B------:R-:W-:Y:S01]  /*0210*/  IMAD.SHL.U32 R9, R4, 0x40, RZ ;  /* 0x0000004004097824 */ /* 0x000fe200078e00ff */
[----:B------:R-:W-:Y:S01]  /*0220*/  MOV R0, R2 ;  /* 0x0000000200007202 */ /* 0x000fe20000000f00 */
[----:B------:R-:W-:Y:S01]  /*0230*/  IMAD.IADD R5, R5, 0x1, R11 ;  /* 0x0000000105057824 */ /* 0x000fe200078e020b */
[----:B------:R-:W1:Y:S01]  /*0240*/  LDCU.64 UR4, c[0x0][0x358] ;  /* 0x00006b00ff0477ac */ /* 0x000e620008000a00 */
[----:B------:R-:W-:-:S03]  /*0250*/  IMAD.MOV.U32 R6, RZ, RZ, R3 ;  /* 0x000000ffff067224 */ /* 0x000fc600078e0003 */
[----:B------:R-:W-:Y:S02]  /*0260*/  SHF.L.U64.HI R4, R4, 0x6, R5 ;  /* 0x0000000604047819 */ /* 0x000fe40000010205 */
[C---:B0-----:R-:W-:Y:S02]  /*0270*/  IADD3 R7, P0, PT, R9.reuse, UR8, RZ ;  /* 0x0000000809077c10 */ /* 0x041fe4000ff1e0ff */
[----:B------:R-:W-:Y:S02]  /*0280*/  IADD3 R9, P2, PT, R9, UR10, RZ ;  /* 0x0000000a09097c10 */ /* 0x000fe4000ff5e0ff */
[----:B------:R-:W-:Y:S02]  /*0290*/  IADD3 R7, P1, PT, R7, 0x1f, RZ ;  /* 0x0000001f07077810 */ /* 0x000fe40007f3e0ff */
[----:B------:R-:W-:Y:S02]  /*02a0*/  IADD3 R9, P3, PT, R9, 0x20, RZ ;  /* 0x0000002009097810 */ /* 0x000fe40007f7e0ff */
[----:B------:R-:W-:-:S02]  /*02b0*/  IADD3.X R8, PT, PT, RZ, UR9, R4, P1, P0 ;  /* 0x00000009ff087c10 */ /* 0x000fc40008fe0404 */
[----:B-1----:R-:W-:-:S09]  /*02c0*/  IADD3.X R10, PT, PT, RZ, UR11, R4, P3, P2 ;  /* 0x0000000bff0a7c10 */ /* 0x002fd20009fe4404 */
.L_x_11:
[----:B------:R-:W-:Y:S01]  /*02d0*/  IMAD.MOV.U32 R2, RZ, RZ, R7 ;  /* 0x000000ffff027224 */ /* 0x000fe200078e0007 */
[----:B------:R-:W-:-:S05]  /*02e0*/  MOV R3, R8 ;  /* 0x0000000800037202 */ /* 0x000fca0000000f00 */
[----:B0-----:R-:W2:Y:S04]  /*02f0*/  LDG.E.U8 R4, desc[UR4][R2.64+-0x1f] ;  /* 0xffffe10402047981 */ /* 0x001ea8000c1e1100 */
[----:B------:R-:W2:Y:S04]  /*0300*/  LDG.E.U8 R5, desc[UR4][R2.64+-0x1e] ;  /* 0xffffe20402057981 */ /* 0x000ea8000c1e1100 */
[----:B------:R-:W3:Y:S04]  /*0310*/  LDG.E.U8 R7, desc[UR4][R2.64+-0x1d] ;  /* 0xffffe30402077981 */ /* 0x000ee8000c1e1100 */
[----:B------:R-:W4:Y:S01]  /*0320*/  LDG.E.U8 R8, desc[UR4][R2.64+-0x1c] ;  /* 0xffffe40402087981 */ /* 0x000f22000c1e1100 */
[----:B--2---:R-:W-:-:S02]  /*0330*/  IMAD R4, R4, 0x100, R5 ;  /* 0x0000010004047824 */ /* 0x004fc400078e0205 */
[----:B------:R-:W-:Y:S02]  /*0340*/  IMAD.MOV.U32 R5, RZ, RZ, R10 ;  /* 0x000000ffff057224 */ /* 0x000fe400078e000a */
[----:B---3--:R-:W-:Y:S02]  /*0350*/  IMAD R7, R4, 0x100, R7 ;  /* 0x0000010004077824 */ /* 0x008fe400078e0207 */
[----:B------:R-:W-:-:S03]  /*0360*/  IMAD.MOV.U32 R4, RZ, RZ, R9 ;  /* 0x000000ffff047224 */ /* 0x000fc600078e0009 */
[----:B----4-:R-:W-:-:S05]  /*0370*/  LEA R7, R7, R8, 0x8 ;  /* 0x0000000807077211 */ /* 0x010fca00078e40ff */
[----:B------:R0:W-:Y:S04]  /*0380*/  STG.E desc[UR4][R4.64+-0x20], R7 ;  /* 0xffffe00704007986 */ /* 0x0001e8000c101904 */
[----:B------:R-:W2:Y:S04]  /*0390*/  LDG.E.U8 R8, desc[UR4][R2.64+-0x1b] ;  /* 0xffffe50402087981 */ /* 0x000ea8000c1e1100 */
[----:B------:R-:W2:Y:S04]  /*03a0*/  LDG.E.U8 R9, desc[UR4][R2.64+-0x1a] ;  /* 0xffffe60402097981 */ /* 0x000ea8000c1e1100 */
[----:B------:R-:W3:Y:S04]  /*03b0*/  LDG.E.U8 R10, desc[UR4][R2.64+-0x19] ;  /* 0xffffe704020a7981 */ /* 0x000ee8000c1e1100 */
[----:B------:R-:W4:Y:S01]  /*03c0*/  LDG.E.U8 R11, desc[UR4][R2.64+-0x18] ;  /* 0xffffe804020b7981 */ /* 0x000f22000c1e1100 */
[----:B--2---:R-:W-:-:S05]  /*03d0*/  LEA R9, R8, R9, 0x8 ;  /* 0x0000000908097211 */ /* 0x004fca00078e40ff */
[----:B---3--:R-:W-:-:S04]  /*03e0*/  IMAD R10, R9, 0x100, R10 ;  /* 0x00000100090a7824 */ /* 0x008fc800078e020a */
[----:B----4-:R-:W-:-:S05]  /*03f0*/  IMAD.U32 R11, R10, 0x100, R11 ;  /* 0x000001000a0b7824 */ /* 0x010fca00078e000b */
[----:B------:R1:W-:Y:S04]  /*0400*/  STG.E desc[UR4][R4.64+-0x1c], R11 ;  /* 0xffffe40b04007986 */ /* 0x0003e8000c101904 */
[----:B------:R-:W2:Y:S04]  /*0410*/  LDG.E.U8 R8, desc[UR4][R2.64+-0x17] ;  /* 0xffffe90402087981 */ /* 0x000ea8000c1e1100 */
[----:B------:R-:W2:Y:S04]  /*0420*/  LDG.E.U8 R9, desc[UR4][R2.64+-0x16] ;  /* 0xffffea0402097981 */ /* 0x000ea8000c1e1100 */
[----:B0-----:R-:W3:Y:S04]  /*0430*/  LDG.E.U8 R7, desc[UR4][R2.64+-0x15] ;  /* 0xffffeb0402077981 */ /* 0x001ee8000c1e1100 */
[----:B------:R-:W4:Y:S01]  /*0440*/  LDG.E.U8 R10, desc[UR4][R2.64+-0x14] ;  /* 0xffffec04020a7981 */ /* 0x000f22000c1e1100 */
[----:B--2---:R-:W-:-:S05]  /*0450*/  LEA R8, R8, R9, 0x8 ;  /* 0x0000000908087211 */ /* 0x004fca00078e40ff */
[----:B---3--:R-:W-:-:S04]  /*0460*/  IMAD R7, R8, 0x100, R7 ;  /* 0x0000010008077824 */ /* 0x008fc800078e0207 */
[----:B----4-:R-:W-:-:S05]  /*0470*/  IMAD.U32 R7, R7, 0x100, R10 ;  /* 0x0000010007077824 */ /* 0x010fca00078e000a */
[----:B------:R0:W-:Y:S04]  /*0480*/  STG.E desc[UR4][R4.64+-0x18], R7 ;  /* 0xffffe80704007986 */ /* 0x0001e8000c101904 */
[----:B------:R-:W2:Y:S04]  /*0490*/  LDG.E.U8 R8, desc[UR4][R2.64+-0x13] ;  /* 0xffffed0402087981 */ /* 0x000ea8000c1e1100 */
[----:B------:R-:W2:Y:S04]  /*04a0*/  LDG.E.U8 R9, desc[UR4][R2.64+-0x12] ;  /* 0xffffee0402097981 */ /* 0x000ea8000c1e1100 */
[----:B------:R-:W3:Y:S04]  /*04b0*/  LDG.E.U8 R10, desc[UR4][R2.64+-0x11] ;  /* 0xffffef04020a7981 */ /* 0x000ee8000c1e1100 */
[----:B-1----:R-:W4:Y:S01]  /*04c0*/  LDG.E.U8 R11, desc[UR4][R2.64+-0x10] ;  /* 0xfffff004020b7981 */ /* 0x002f22000c1e1100 */
        /* <DEDUP_REMOVED lines=65> */
[----:B---3--:R-:W-:-:S05]  /*08e0*/  IMAD R10, R9, 0x100, R10 ;  /* 0x00000100090a7824 */ /* 0x008fca00078e020a */
[----:B----4-:R-:W-:-:S05]  /*08f0*/  LEA R11, R10, R11, 0x8 ;  /* 0x0000000b0a0b7211 */ /* 0x010fca00078e40ff */
[----:B------:R1:W-:Y:S04]  /*0900*/  STG.E desc[UR4][R4.64+0xc], R11 ;  /* 0x00000c0b04007986 */ /* 0x0003e8000c101904 */
[----:B------:R-:W2:Y:S04]  /*0910*/  LDG.E.U8 R8, desc[UR4][R2.64+0x11] ;  /* 0x0000110402087981 */ /* 0x000ea8000c1e1100 */
[----:B------:R-:W2:Y:S04]  /*0920*/  LDG.E.U8 R9, desc[UR4][R2.64+0x12] ;  /* 0x0000120402097981 */ /* 0x000ea8000c1e1100 */
[----:B0-----:R-:W3:Y:S04]  /*0930*/  LDG.E.U8 R7, desc[UR4][R2.64+0x13] ;  /* 0x0000130402077981 */ /* 0x001ee8000c1e1100 */
[----:B------:R-:W4:Y:S01]  /*0940*/  LDG.E.U8 R10, desc[UR4][R2.64+0x14] ;  /* 0x00001404020a7981 */ /* 0x000f22000c1e1100 */
[----:B--2---:R-:W-:-:S05]  /*0950*/  IMAD R8, R8, 0x100, R9 ;  /* 0x0000010008087824 */ /* 0x004fca00078e0209 */
[----:B---3--:R-:W-:-:S05]  /*0960*/  LEA R7, R8, R7, 0x8 ;  /* 0x0000000708077211 */ /* 0x008fca00078e40ff */
        /* <DEDUP_REMOVED lines=22> */
[----:B------:R-:W-:-:S02]  /*0ad0*/  IADD3 R0, P0, PT, R0, -0x1, RZ ;  /* 0xffffffff00007810 */ /* 0x000fc40007f1e0ff */
[----:B0-----:R-:W-:Y:S02]  /*0ae0*/  IADD3 R7, P1, PT, R2, 0x40, RZ ;  /* 0x0000004002077810 */ /* 0x001fe40007f3e0ff */
[----:B------:R-:W-:Y:S02]  /*0af0*/  IADD3.X R6, PT, PT, R6, -0x1, RZ, P0, !PT ;  /* 0xffffffff06067810 */ /* 0x000fe400007fe4ff */
[----:B------:R-:W-:-:S04]  /*0b00*/  ISETP.NE.U32.AND P0, PT, R0, RZ, PT ;  /* 0x000000ff0000720c */ /* 0x000fc80003f05070 */
[----:B------:R-:W-:Y:S02]  /*0b10*/  ISETP.NE.AND.EX P0, PT, R6, RZ, PT, P0 ;  /* 0x000000ff0600720c */ /* 0x000fe40003f05300 */
[----:B--2---:R-:W-:Y:S01]  /*0b20*/  LEA R9, R8, R9, 0x8 ;  /* 0x0000000908097211 */ /* 0x004fe200078e40ff */
[----:B------:R-:W-:-:S04]  /*0b30*/  IMAD.X R8, RZ, RZ, R3, P1 ;  /* 0x000000ffff087224 */ /* 0x000fc800008e0603 */
[----:B---3--:R-:W-:Y:S01]  /*0b40*/  IMAD R10, R9, 0x100, R10 ;  /* 0x00000100090a7824 */ /* 0x008fe200078e020a */
[----:B------:R-:W-:-:S04]  /*0b50*/  IADD3 R9, P2, PT, R4, 0x40, RZ ;  /* 0x0000004004097810 */ /* 0x000fc80007f5e0ff */
[----:B----4-:R-:W-:Y:S02]  /*0b60*/  LEA R11, R10, R11, 0x8 ;  /* 0x0000000b0a0b7211 */ /* 0x010fe400078e40ff */
[----:B------:R-:W-:-:S03]  /*0b70*/  IADD3.X R10, PT, PT, RZ, R5, RZ, P2, !PT ;  /* 0x00000005ff0a7210 */ /* 0x000fc600017fe4ff */
[----:B------:R0:W-:Y:S01]  /*0b80*/  STG.E desc[UR4][R4.64+0x1c], R11 ;  /* 0x00001c0b04007986 */ /* 0x0001e2000c101904 */
[----:B------:R-:W-:Y:S05]  /*0b90*/  @P0 BRA `(.L_x_11) ;  /* 0xfffffff400cc0947 */ /* 0x000fea000383ffff */
[----:B------:R-:W-:Y:S05]  /*0ba0*/  EXIT ;  /* 0x000000000000794d */ /* 0x000fea0003800000 */
.L_x_12:
        /* <DEDUP_REMOVED lines=13> */
.L_x_30:


//--------------------- .text._Z11paddingCharPhS_mmmmm --------------------------
	.section	.text._Z11paddingCharPhS_mmmmm,"ax",@progbits
	.align	128
        .global         _Z11paddingCharPhS_mmmmm
        .type           _Z11paddingCharPhS_mmmmm,@function
        .size           _Z11paddingCharPhS_mmmmm,(.L_x_31 - _Z11paddingCharPhS_mmmmm)
        .other          _Z11paddingCharPhS_mmmmm,@"STO_CUDA_ENTRY STV_DEFAULT"
_Z11paddingCharPhS_mmmmm:
.text._Z11paddingCharPhS_mmmmm:
        /* <DEDUP_REMOVED lines=17> */
[----:B0-----:R-:W-:-:S07]  /*0110*/  IMAD R0, R0, UR4, R3 ;  /* 0x0000000400007c24 */ /* 0x001fce000f8e0203 */
[----:B------:R-:W0:Y:S01]  /*0120*/  LDC.64 R6, c[0x0][0x3a0] ;  /* 0x0000e800ff067b82 */ /* 0x000e220000000a00 */
[----:B-----5:R-:W-:Y:S01]  /*0130*/  UIADD3 UR4, UP0, UPT, UR12, -0x1, URZ ;  /* 0xffffffff0c047890 */ /* 0x020fe2000ff1e0ff */
[----:B--2---:R-:W-:-:S03]  /*0140*/  IMAD R0, R0, UR10, R5 ;  /* 0x0000000a00007c24 */ /* 0x004fc6000f8e0205 */
[----:B------:R-:W-:Y:S01]  /*0150*/  UIADD3.X UR5, UPT, UPT, UR13, -0x1, URZ, UP0, !UPT ;  /* 0xffffffff0d057890 */ /* 0x000fe200087fe4ff */
[----:B----4-:R-:W-:Y:S01]  /*0160*/  IMAD R13, R0, UR9, R13 ;  /* 0x00000009000d7c24 */ /* 0x010fe2000f8e020d */
[----:B---3--:R-:W-:-:S04]  /*0170*/  ISETP.NE.U32.AND P0, PT, R8, RZ, PT ;  /* 0x000000ff0800720c */ /* 0x008fc80003f05070 */
[C---:B------:R-:W-:Y:S02]  /*0180*/  ISETP.GE.U32.AND P1, PT, R13.reuse, UR12, PT ;  /* 0x0000000c0d007c0c */ /* 0x040fe4000bf26070 */
[----:B------:R-:W-:Y:S02]  /*0190*/  ISETP.NE.U32.AND P2, PT, R13, UR4, PT ;  /* 0x000000040d007c0c */ /* 0x000fe4000bf45070 */
[----:B------:R-:W-:Y:S02]  /*01a0*/  ISETP.GE.U32.AND.EX P1, PT, RZ, UR13, PT, P1 ;  /* 0x0000000dff007c0c */ /* 0x000fe4000bf26110 */
[----:B------:R-:W-:-:S04]  /*01b0*/  ISETP.NE.AND.EX P2, PT, RZ, UR5, PT, P2 ;  /* 0x00000005ff007c0c */ /* 0x000fc8000bf45320 */
[----:B------:R-:W-:-:S04]  /*01c0*/  ISETP.NE.AND.EX P0, PT, R9, RZ, !P2, P0 ;  /* 0x000000ff0900720c */ /* 0x000fc80005705300 */
[----:B-1----:R-:W-:Y:S02]  /*01d0*/  SEL R0, R8, R10, P0 ;  /* 0x0000000a08007207 */ /* 0x002fe40000000000 */
[----:B------:R-:W-:Y:S02]  /*01e0*/  SEL R3, R9, R11, P0 ;  /* 0x0000000b09037207 */ /* 0x000fe40000000000 */
[----:B0-----:R-:W-:Y:S01]  /*01f0*/  IADD3 R8, P2, PT, R10, R6, RZ ;  /* 0x000000060a087210 */ /* 0x001fe20007f5e0ff */
[----:B------:R-:W-:-:S12]  /*0200*/  @P1 EXIT ;  /* 0x000000000000194d */ /* 0x000fd80003800000 */
[----:B------:R-:W-:Y:S01]  /*0210*/  ISETP.NE.U32.AND P1, PT, R0, RZ, PT ;  /* 0x000000ff0000720c */ /* 0x000fe20003f25070 */
[----:B------:R-:W-:Y:S01]  /*0220*/  IMAD.X R2, R11, 0x1, R7, P2 ;  /* 0x000000010b027824 */ /* 0x000fe200010e0607 */
[----:B------:R-:W0:Y:S01]  /*0230*/  LDCU.64 UR4, c[0x0][0x358] ;  /* 0x00006b00ff0477ac */ /* 0x000e220008000a00 */
[-C--:B------:R-:W-:Y:S01]  /*0240*/  IMAD.WIDE.U32 R8, R8, R13.reuse, RZ ;  /* 0x0000000d08087225 */ /* 0x080fe200078e00ff */
[----:B------:R-:W-:Y:S01]  /*0250*/  ISETP.NE.AND.EX P1, PT, R3, RZ, PT, P1 ;  /* 0x000000ff0300720c */ /* 0x000fe20003f25310 */
[----:B------:R-:W-:Y:S02]  /*0260*/  BSSY.RECONVERGENT B0, `(.L_x_13) ;  /* 0x0000017000007945 */ /* 0x000fe40003800200 */
[----:B------:R-:W-:-:S04]  /*0270*/  IMAD R5, R2, R13, RZ ;  /* 0x0000000d02057224 */ /* 0x000fc800078e02ff */
[----:B------:R-:W-:-:S06]  /*0280*/  IMAD.IADD R16, R9, 0x1, R5 ;  /* 0x0000000109107824 */ /* 0x000fcc00078e0205 */
[----:B------:R-:W-:Y:S05]  /*0290*/  @!P1 BRA `(.L_x_14) ;  /* 0x00000000004c9947 */ /* 0x000fea0003800000 */
[----:B------:R-:W1:Y:S01]  /*02a0*/  LDCU.64 UR8, c[0x0][0x380] ;  /* 0x00007000ff0877ac */ /* 0x000e620008000a00 */
[----:B------:R-:W-:Y:S02]  /*02b0*/  IMAD.MOV.U32 R15, RZ, RZ, RZ ;  /* 0x000000ffff0f7224 */ /* 0x000fe400078e00ff */
[----:B------:R-:W-:Y:S01]  /*02c0*/  IMAD.MOV.U32 R2, RZ, RZ, RZ ;  /* 0x000000ffff027224 */ /* 0x000fe200078e00ff */
[----:B------:R-:W2:Y:S01]  /*02d0*/  LDCU.64 UR6, c[0x0][0x388] ;  /* 0x00007100ff0677ac */ /* 0x000ea20008000a00 */
[----:B-1----:R-:W-:Y:S01]  /*02e0*/  IMAD.WIDE.U32 R4, R13, R10, UR8 ;  /* 0x000000080d047e25 */ /* 0x002fe2000f8e000a */
[----:B--2---:R-:W-:-:S03]  /*02f0*/  IADD3 R14, P1, PT, R8, UR6, RZ ;  /* 0x00000006080e7c10 */ /* 0x004fc6000ff3e0ff */
[----:B------:R-:W-:Y:S01]  /*0300*/  IMAD R17, R13, R11, R5 ;  /* 0x0000000b0d117224 */ /* 0x000fe200078e0205 */
[----:B------:R-:W-:-:S09]  /*0310*/  IADD3.X R19, PT, PT, R16, UR7, RZ, P1, !PT ;  /* 0x0000000710137c10 */ /* 0x000fd20008ffe4ff */
.L_x_15:
[----:B------:R-:W-:-:S05]  /*0320*/  IADD3 R10, P1, PT, R15, R4, RZ ;  /* 0x000000040f0a7210 */ /* 0x000fca0007f3e0ff */
[----:B-1----:R-:W-:-:S06]  /*0330*/  IMAD.X R11, R2, 0x1, R17, P1 ;  /* 0x00000001020b7824 */ /* 0x002fcc00008e0611 */
[----:B0-----:R-:W2:Y:S01]  /*0340*/  LDG.E.U8 R11, desc[UR4][R10.64] ;  /* 0x000000040a0b7981 */ /* 0x001ea2000c1e1100 */
[----:B------:R-:W-:-:S05]  /*0350*/  IADD3 R12, P1, PT, R15, R14, RZ ;  /* 0x0000000e0f0c7210 */ /* 0x000fca0007f3e0ff */
[----:B------:R-:W-:Y:S01]  /*0360*/  IMAD.X R13, R2, 0x1, R19, P1 ;  /* 0x00000001020d7824 */ /* 0x000fe200008e0613 */
[----:B------:R-:W-:-:S05]  /*0370*/  IADD3 R15, P1, PT, R15, 0x1, RZ ;  /* 0x000000010f0f7810 */ /* 0x000fca0007f3e0ff */
[----:B------:R-:W-:Y:S01]  /*0380*/  IMAD.X R2, RZ, RZ, R2, P1 ;  /* 0x000000ffff027224 */ /* 0x000fe200008e0602 */
[----:B------:R-:W-:-:S04]  /*0390*/  ISETP.GE.U32.AND P1, PT, R15, R0, PT ;  /* 0x000000000f00720c */ /* 0x000fc80003f26070 */
[----:B------:R-:W-:Y:S01]  /*03a0*/  ISETP.GE.U32.AND.EX P1, PT, R2, R3, PT, P1 ;  /* 0x000000030200720c */ /* 0x000fe20003f26110 */
[----:B--2---:R1:W-:-:S12]  /*03b0*/  STG.E.U8 desc[UR4][R12.64], R11 ;  /* 0x0000000b0c007986 */ /* 0x0043d8000c101104 */
[----:B------:R-:W-:Y:S05]  /*03c0*/  @!P1 BRA `(.L_x_15) ;  /* 0xfffffffc00d49947 */ /* 0x000fea000383ffff */
.L_x_14:
[----:B0-----:R-:W-:Y:S05]  /*03d0*/  BSYNC.RECONVERGENT B0 ;  /* 0x0000000000007941 */ /* 0x001fea0003800200 */
.L_x_13:
[----:B-1----:R-:W0:Y:S01]  /*03e0*/  LDC.64 R10, c[0x0][0x3a8] ;  /* 0x0000ea00ff0a7b82 */ /* 0x002e220000000a00 */
[----:B------:R-:W1:Y:S01]  /*03f0*/  LDCU.64 UR6, c[0x0][0x388] ;  /* 0x00007100ff0677ac */ /* 0x000e620008000a00 */
[----:B------:R-:W-:Y:S01]  /*0400*/  IADD3 R4, P1, PT, R0, R8, RZ ;  /* 0x0000000800047210 */ /* 0x000fe20007f3e0ff */
[----:B------:R-:W-:Y:S01]  /*0410*/  IMAD.MOV.U32 R8, RZ, RZ, 0x80 ;  /* 0x00000080ff087424 */ /* 0x000fe200078e00ff */
[----:B------:R-:W-:Y:S02]  /*0420*/  BSSY.RECONVERGENT B0, `(.L_x_16) ;  /* 0x000005e000007945 */ /* 0x000fe40003800200 */
[----:B-1----:R-:W-:-:S04]  /*0430*/  IADD3 R4, P2, PT, R4, UR6, RZ ;  /* 0x0000000604047c10 */ /* 0x002fc8000ff5e0ff */
[----:B------:R-:W-:Y:S02]  /*0440*/  IADD3.X R5, PT, PT, R16, UR7, R3, P2, P1 ;  /* 0x0000000710057c10 */ /* 0x000fe400097e2403 */
[----:B0-----:R-:W-:Y:S02]  /*0450*/  SEL R9, R10, R6, P0 ;  /* 0x000000060a097207 */ /* 0x001fe40000000000 */
[----:B------:R-:W-:Y:S01]  /*0460*/  SEL R7, R11, R7, P0 ;  /* 0x000000070b077207 */ /* 0x000fe20000000000 */
[----:B------:R0:W-:Y:S01]  /*0470*/  STG.E.U8 desc[UR4][R4.64], R8 ;  /* 0x0000000804007986 */ /* 0x0001e2000c101104 */
[----:B------:R-:W-:-:S04]  /*0480*/  IADD3 R2, P1, PT, R9, -0x9, RZ ;  /* 0xfffffff709027810 */ /* 0x000fc80007f3e0ff */
[----:B------:R-:W-:Y:S02]  /*0490*/  ISETP.NE.U32.AND P0, PT, R2, RZ, PT ;  /* 0x000000ff0200720c */ /* 0x000fe40003f05070 */
[----:B------:R-:W-:-:S04]  /*04a0*/  IADD3.X R12, PT, PT, R7, -0x1, RZ, P1, !PT ;  /* 0xffffffff070c7810 */ /* 0x000fc80000ffe4ff */
[----:B------:R-:W-:-:S13]  /*04b0*/  ISETP.NE.AND.EX P0, PT, R12, RZ, PT, P0 ;  /* 0x000000ff0c00720c */ /* 0x000fda0003f05300 */
[----:B0-----:R-:W-:Y:S05]  /*04c0*/  @!P0 BRA `(.L_x_17) ;  /* 0x00000004004c8947 */ /* 0x001fea0003800000 */
[----:B------:R-:W-:Y:S01]  /*04d0*/  IADD3 R6, P1, PT, R9, -0xa, RZ ;  /* 0xfffffff609067810 */ /* 0x000fe20007f3e0ff */
[----:B------:R-:W-:Y:S01]  /*04e0*/  BSSY.RECONVERGENT B1, `(.L_x_18) ;  /* 0x0000020000017945 */ /* 0x000fe20003800200 */
[----:B------:R-:W-:Y:S01]  /*04f0*/  LOP3.LUT R14, R2, 0x7, RZ, 0xc0, !PT ;  /* 0x00000007020e7812 */ /* 0x000fe200078ec0ff */
[----:B------:R-:W-:Y:S01]  /*0500*/  IMAD.MOV.U32 R13, RZ, RZ, 0x1 ;  /* 0x00000001ff0d7424 */ /* 0x000fe200078e00ff */
[----:B------:R-:W-:Y:S01]  /*0510*/  ISETP.GE.U32.AND P0, PT, R6, 0x7, PT ;  /* 0x000000070600780c */ /* 0x000fe20003f06070 */
[----:B------:R-:W-:Y:S01]  /*0520*/  IMAD.MOV.U32 R21, RZ, RZ, RZ ;  /* 0x000000ffff157224 */ /* 0x000fe200078e00ff */
[----:B------:R-:W-:-:S04]  /*0530*/  IADD3.X R6, PT, PT, R7, -0x1, RZ, P1, !PT ;  /* 0xffffffff07067810 */ /* 0x000fc80000ffe4ff */
[----:B------:R-:W-:-:S13]  /*0540*/  ISETP.GE.U32.AND.EX P0, PT, R6, RZ, PT, P0 ;  /* 0x000000ff0600720c */ /* 0x000fda0003f06100 */
[----:B------:R-:W-:Y:S05]  /*0550*/  @!P0 BRA `(.L_x_19) ;  /* 0x0000000000608947 */ /* 0x000fea0003800000 */
[----:B------:R-:W-:Y:S01]  /*0560*/  BSSY.RECONVERGENT B2, `(.L_x_20) ;  /* 0x0000015000027945 */ /* 0x000fe20003800200 */
[----:B------:R-:W-:Y:S01]  /*0570*/  LOP3.LUT R8, R2, 0xfffffff8, RZ, 0xc0, !PT ;  /* 0xfffffff802087812 */ /* 0x000fe200078ec0ff */
[----:B------:R-:W-:Y:S02]  /*0580*/  IMAD.MOV.U32 R13, RZ, RZ, RZ ;  /* 0x000000ffff0d7224 */ /* 0x000fe400078e00ff */
[----:B------:R-:W-:-:S07]  /*0590*/  IMAD.MOV.U32 R15, RZ, RZ, RZ ;  /* 0x000000ffff0f7224 */ /* 0x000fce00078e00ff */
.L_x_21:
[----:B0-----:R-:W-:-:S05]  /*05a0*/  IADD3 R10, P0, PT, R13, R4, RZ ;  /* 0x000000040d0a7210 */ /* 0x001fca0007f1e0ff */
[----:B------:R-:W-:Y:S01]  /*05b0*/  IMAD.X R11, R15, 0x1, R5, P0 ;  /* 0x000000010f0b7824 */ /* 0x000fe200000e0605 */
[----:B------:R-:W-:-:S04]  /*05c0*/  IADD3 R13, P0, PT, R13, 0x8, RZ ;  /* 0x000000080d0d7810 */ /* 0x000fc80007f1e0ff */
[----:B------:R-:W-:Y:S01]  /*05d0*/  IADD3 R6, P1, PT, R13, -R8, RZ ;  /* 0x800000080d067210 */ /* 0x000fe20007f3e0ff */
[----:B------:R-:W-:Y:S01]  /*05e0*/  IMAD.X R15, RZ, RZ, R15, P0 ;  /* 0x000000ffff0f7224 */ /* 0x000fe200000e060f */
[----:B------:R0:W-:Y:S02]  /*05f0*/  STG.E.U8 desc[UR4][R10.64+0x1], RZ ;  /* 0x000001ff0a007986 */ /* 0x0001e4000c101104 */
[----:B------:R-:W-:Y:S01]  /*0600*/  ISETP.NE.U32.AND P0, PT, R6, RZ, PT ;  /* 0x000000ff0600720c */ /* 0x000fe20003f05070 */
[----:B------:R-:W-:Y:S01]  /*0610*/  IMAD.X R6, R15, 0x1, ~R12, P1 ;  /* 0x000000010f067824 */ /* 0x000fe200008e0e0c */
[----:B------:R0:W-:Y:S04]  /*0620*/  STG.E.U8 desc[UR4][R10.64+0x2], RZ ;  /* 0x000002ff0a007986 */ /* 0x0001e8000c101104 */
[----:B------:R0:W-:Y:S01]  /*0630*/  STG.E.U8 desc[UR4][R10.64+0x3], RZ ;  /* 0x000003ff0a007986 */ /* 0x0001e2000c101104 */
[----:B------:R-:W-:-:S03]  /*0640*/  ISETP.NE.AND.EX P0, PT, R6, RZ, PT, P0 ;  /* 0x000000ff0600720c */ /* 0x000fc60003f05300 */
[----:B------:R0:W-:Y:S04]  /*0650*/  STG.E.U8 desc[UR4][R10.64+0x4], RZ ;  /* 0x000004ff0a007986 */ /* 0x0001e8000c101104 */
[----:B------:R0:W-:Y:S04]  /*0660*/  STG.E.U8 desc[UR4][R10.64+0x5], RZ ;  /* 0x000005ff0a007986 */ /* 0x0001e8000c101104 */
[----:B------:R0:W-:Y:S04]  /*0670*/  STG.E.U8 desc[UR4][R10.64+0x6], RZ ;  /* 0x000006ff0a007986 */ /* 0x0001e8000c101104 */
[----:B------:R0:W-:Y:S04]  /*0680*/  STG.E.U8 desc[UR4][R10.64+0x7], RZ ;  /* 0x000007ff0a007986 */ /* 0x0001e8000c101104 */
[----:B------:R0:W-:Y:S01]  /*0690*/  STG.E.U8 desc[UR4][R10.64+0x8], RZ ;  /* 0x000008ff0a007986 */ /* 0x0001e2000c101104 */
[----:B------:R-:W-:Y:S05]  /*06a0*/  @P0 BRA `(.L_x_21) ;  /* 0xfffffffc00bc0947 */ /* 0x000fea000383ffff */
[----:B------:R-:W-:Y:S05]  /*06b0*/  BSYNC.RECONVERGENT B2 ;  /* 0x0000000000027941 */ /* 0x000fea0003800200 */
.L_x_20:
[----:B------:R-:W-:-:S05]  /*06c0*/  IADD3 R13, P0, PT, R13, 0x1, RZ ;  /* 0x000000010d0d7810 */ /* 0x000fca0007f1e0ff */
[----:B------:R-:W-:-:S08]  /*06d0*/  IMAD.X R21, RZ, RZ, R15, P0 ;  /* 0x000000ffff157224 */ /* 0x000fd000000e060f */
.L_x_19:
[----:B------:R-:W-:Y:S05]  /*06e0*/  BSYNC.RECONVERGENT B1 ;  /* 0x0000000000017941 */ /* 0x000fea0003800200 */
.L_x_18:
[----:B------:R-:W-:-:S04]  /*06f0*/  ISETP.NE.U32.AND P0, PT, R14, RZ, PT ;  /* 0x000000ff0e00720c */ /* 0x000fc80003f05070 */
[----:B------:R-:W-:-:S13]  /*0700*/  ISETP.NE.AND.EX P0, PT, RZ, RZ, PT, P0 ;  /* 0x000000ffff00720c */ /* 0x000fda0003f05300 */
[----:B------:R-:W-:Y:S05]  /*0710*/  @!P0 BRA `(.L_x_17) ;  /* 0x0000000000b88947 */ /* 0x000fea0003800000 */
[----:B------:R-:W-:Y:S01]  /*0720*/  ISETP.GE.U32.AND P1, PT, R14, 0x4, PT ;  /* 0x000000040e00780c */ /* 0x000fe20003f26070 */
[----:B------:R-:W-:Y:S01]  /*0730*/  BSSY.RECONVERGENT B1, `(.L_x_22) ;  /* 0x0000017000017945 */ /* 0x000fe20003800200 */
[----:B------:R-:W-:Y:S02]  /*0740*/  LOP3.LUT R6, R2, 0x3, RZ, 0xc0, !PT ;  /* 0x0000000302067812 */ /* 0x000fe400078ec0ff */
[----:B------:R-:W-:Y:S02]  /*0750*/  ISETP.GE.U32.AND.EX P1, PT, RZ, RZ, PT, P1 ;  /* 0x000000ffff00720c */ /* 0x000fe40003f26110 */
[----:B------:R-:W-:-:S04]  /*0760*/  ISETP.NE.U32.AND P0, PT, R6, RZ, PT ;  /* 0x000000ff0600720c */ /* 0x000fc80003f05070 */
[----:B------:R-:W-:-:S07]  /*0770*/  ISETP.NE.AND.EX P0, PT, RZ, RZ, PT, P0 ;  /* 0x000000ffff00720c */ /* 0x000fce0003f05300 */
[----:B------:R-:W-:Y:S06]  /*0780*/  @!P1 BRA `(.L_x_23) ;  /* 0x0000000000449947 */ /* 0x000fec0003800000 */
[CC--:B0-----:R-:W-:Y:S01]  /*0790*/  IADD3 R10, P1, PT, R13.reuse, R4.reuse, RZ ;  /* 0x000000040d0a7210 */ /* 0x0c1fe20007f3e0ff */
[C---:B------:R-:W-:Y:S02]  /*07a0*/  VIADD R15, R13.reuse, 0x1 ;  /* 0x000000010d0f7836 */ /* 0x040fe40000000000 */
[C---:B------:R-:W-:Y:S02]  /*07b0*/  VIADD R17, R13.reuse, 0x2 ;  /* 0x000000020d117836 */ /* 0x040fe40000000000 */
[----:B------:R-:W-:Y:S02]  /*07c0*/  VIADD R19, R13, 0x3 ;  /* 0x000000030d137836 */ /* 0x000fe40000000000 */
[--C-:B------:R-:W-:Y:S01]  /*07d0*/  IMAD.X R11, R21, 0x1, R5.reuse, P1 ;  /* 0x00000001150b7824 */ /* 0x100fe200008e0605 */
[-C--:B------:R-:W-:Y:S01]  /*07e0*/  IADD3 R14, P1, PT, R15, R4.reuse, RZ ;  /* 0x000000040f0e7210 */ /* 0x080fe20007f3e0ff */
[----:B------:R-:W-:Y:S01]  /*07f0*/  VIADD R13, R13, 0x4 ;  /* 0x000000040d0d7836 */ /* 0x000fe20000000000 */
[-C--:B------:R-:W-:Y:S01]  /*0800*/  IADD3 R16, P2, PT, R17, R4.reuse, RZ ;  /* 0x0000000411107210 */ /* 0x080fe20007f5e0ff */
[----:B------:R-:W-:Y:S01]  /*0810*/  IMAD.MOV.U32 R21, RZ, RZ, RZ ;  /* 0x000000ffff157224 */ /* 0x000fe200078e00ff */
[----:B------:R-:W-:Y:S01]  /*0820*/  IADD3 R18, P3, PT, R19, R4, RZ ;  /* 0x0000000413127210 */ /* 0x000fe20007f7e0ff */
[--C-:B------:R-:W-:Y:S01]  /*0830*/  IMAD.X R15, RZ, RZ, R5.reuse, P1 ;  /* 0x000000ffff0f7224 */ /* 0x100fe200008e0605 */
[----:B------:R1:W-:Y:S01]  /*0840*/  STG.E.U8 desc[UR4][R10.64], RZ ;  /* 0x000000ff0a007986 */ /* 0x0003e2000c101104 */
[----:B------:R-:W-:-:S02]  /*0850*/  IMAD.X R17, RZ, RZ, R5, P2 ;  /* 0x000000ffff117224 */ /* 0x000fc400010e0605 */
[----:B------:R-:W-:Y:S01]  /*0860*/  IMAD.X R19, RZ, RZ, R5, P3 ;  /* 0x000000ffff137224 */ /* 0x000fe200018e0605 */
[----:B------:R1:W-:Y:S04]  /*0870*/  STG.E.U8 desc[UR4][R14.64], RZ ;  /* 0x000000ff0e007986 */ /* 0x0003e8000c101104 */
[----:B------:R1:W-:Y:S04]  /*0880*/  STG.E.U8 desc[UR4][R16.64], RZ ;  /* 0x000000ff10007986 */ /* 0x0003e8000c101104 */
[----:B------:R1:W-:Y:S02]  /*0890*/  STG.E.U8 desc[UR4][R18.64], RZ ;  /* 0x000000ff12007986 */ /* 0x0003e4000c101104 */
.L_x_23:
[----:B------:R-:W-:Y:S05]  /*08a0*/  BSYNC.RECONVERGENT B1 ;  /* 0x0000000000017941 */ /* 0x000fea0003800200 */
.L_x_22:
[----:B------:R-:W-:Y:S05]  /*08b0*/  @!P0 BRA `(.L_x_17) ;  /* 0x0000000000508947 */ /* 0x000fea0003800000 */
[----:B------:R-:W-:Y:S01]  /*08c0*/  ISETP.NE.U32.AND P1, PT, R6, 0x1, PT ;  /* 0x000000010600780c */ /* 0x000fe20003f25070 */
[----:B------:R-:W-:Y:S01]  /*08d0*/  BSSY.RECONVERGENT B1, `(.L_x_24) ;  /* 0x000000f000017945 */ /* 0x000fe20003800200 */
[----:B------:R-:W-:Y:S02]  /*08e0*/  LOP3.LUT R2, R2, 0x1, RZ, 0xc0, !PT ;  /* 0x0000000102027812 */ /* 0x000fe400078ec0ff */
[----:B------:R-:W-:Y:S02]  /*08f0*/  ISETP.NE.AND.EX P1, PT, RZ, RZ, PT, P1 ;  /* 0x000000ffff00720c */ /* 0x000fe40003f25310 */
[----:B------:R-:W-:-:S04]  /*0900*/  ISETP.NE.U32.AND P0, PT, R2, 0x1, PT ;  /* 0x000000010200780c */ /* 0x000fc80003f05070 */
[----:B------:R-:W-:-:S07]  /*0910*/  ISETP.NE.U32.AND.EX P0, PT, RZ, RZ, PT, P0 ;  /* 0x000000ffff00720c */ /* 0x000fce0003f05100 */
[----:B------:R-:W-:Y:S06]  /*0920*/  @!P1 BRA `(.L_x_25) ;  /* 0x0000000000249947 */ /* 0x000fec0003800000 */
[C---:B-1----:R-:W-:Y:S01]  /*0930*/  VIADD R15, R13.reuse, 0x1 ;  /* 0x000000010d0f7836 */ /* 0x042fe20000000000 */
[C---:B0-----:R-:W-:Y:S01]  /*0940*/  IADD3 R10, P1, PT, R13.reuse, R4, RZ ;  /* 0x000000040d0a7210 */ /* 0x041fe20007f3e0ff */
[----:B------:R-:W-:-:S03]  /*0950*/  VIADD R13, R13, 0x2 ;  /* 0x000000020d0d7836 */ /* 0x000fc60000000000 */
[----:B------:R-:W-:Y:S01]  /*0960*/  IADD3 R14, P2, PT, R15, R4, RZ ;  /* 0x000000040f0e7210 */ /* 0x000fe20007f5e0ff */
[--C-:B------:R-:W-:Y:S02]  /*0970*/  IMAD.X R11, R21, 0x1, R5.reuse, P1 ;  /* 0x00000001150b7824 */ /* 0x100fe400008e0605 */
[----:B------:R-:W-:Y:S02]  /*0980*/  IMAD.MOV.U32 R21, RZ, RZ, RZ ;  /* 0x000000ffff157224 */ /* 0x000fe400078e00ff */
[----:B------:R-:W-:Y:S01]  /*0990*/  IMAD.X R15, RZ, RZ, R5, P2 ;  /* 0x000000ffff0f7224 */ /* 0x000fe200010e0605 */
[----:B------:R2:W-:Y:S04]  /*09a0*/  STG.E.U8 desc[UR4][R10.64], RZ ;  /* 0x000000ff0a007986 */ /* 0x0005e8000c101104 */
[----:B------:R2:W-:Y:S03]  /*09b0*/  STG.E.U8 desc[UR4][R14.64], RZ ;  /* 0x000000ff0e007986 */ /* 0x0005e6000c101104 */
.L_x_25:
[----:B------:R-:W-:Y:S05]  /*09c0*/  BSYNC.RECONVERGENT B1 ;  /* 0x0000000000017941 */ /* 0x000fea0003800200 */
.L_x_24:
[----:B012---:R-:W-:-:S05]  /*09d0*/  @!P0 IADD3 R10, P1, PT, R13, R4, RZ ;  /* 0x000000040d0a8210 */ /* 0x007fca0007f3e0ff */
[----:B------:R-:W-:-:S05]  /*09e0*/  @!P0 IMAD.X R11, R21, 0x1, R5, P1 ;  /* 0x00000001150b8824 */ /* 0x000fca00008e0605 */
[----:B------:R2:W-:Y:S03]  /*09f0*/  @!P0 STG.E.U8 desc[UR4][R10.64], RZ ;  /* 0x000000ff0a008986 */ /* 0x0005e6000c101104 */
.L_x_17:
[----:B------:R-:W-:Y:S05]  /*0a00*/  BSYNC.RECONVERGENT B0 ;  /* 0x0000000000007941 */ /* 0x000fea0003800200 */
.L_x_16:
[----:B------:R-:W-:Y:S01]  /*0a10*/  IADD3 R4, P0, PT, R4, R9, RZ ;  /* 0x0000000904047210 */ /* 0x000fe20007f1e0ff */
[C---:B-1----:R-:W-:Y:S01]  /*0a20*/  IMAD.SHL.U32 R19, R0.reuse, 0x8, RZ ;  /* 0x0000000800137824 */ /* 0x042fe200078e00ff */
[C-C-:B------:R-:W-:Y:S02]  /*0a30*/  SHF.R.U64 R17, R0.reuse, 0x5, R3.reuse ;  /* 0x0000000500117819 */ /* 0x140fe40000001203 */
[C---:B------:R-:W-:Y:S01]  /*0a40*/  SHF.R.U64 R15, R0.reuse, 0xd, R3 ;  /* 0x0000000d000f7819 */ /* 0x040fe20000001203 */
[----:B------:R-:W-:Y:S01]  /*0a50*/  IMAD.X R5, R5, 0x1, R7, P0 ;  /* 0x0000000105057824 */ /* 0x000fe200000e0607 */
[C-C-:B------:R-:W-:Y:S02]  /*0a60*/  SHF.R.U64 R13, R0.reuse, 0x15, R3.reuse ;  /* 0x00000015000d7819 */ /* 0x140fe40000001203 */
[--C-:B0-2---:R-:W-:Y:S02]  /*0a70*/  SHF.R.U64 R11, R0, 0x1d, R3.reuse ;  /* 0x0000001d000b7819 */ /* 0x105fe40000001203 */
[--C-:B------:R-:W-:Y:S01]  /*0a80*/  SHF.R.U32.HI R9, RZ, 0x5, R3.reuse ;  /* 0x00000005ff097819 */ /* 0x100fe20000011603 */
[----:B------:R-:W-:Y:S01]  /*0a90*/  STG.E.U8 desc[UR4][R4.64+-0x1], R19 ;  /* 0xffffff1304007986 */ /* 0x000fe2000c101104 */
[----:B------:R-:W-:-:S02]  /*0aa0*/  SHF.R.U32.HI R7, RZ, 0xd, R3 ;  /* 0x0000000dff077819 */ /* 0x000fc40000011603 */
[----:B------:R-:W-:Y:S01]  /*0ab0*/  SHF.R.U32.HI R3, RZ, 0x15, R3 ;  /* 0x00000015ff037819 */ /* 0x000fe20000011603 */
[----:B------:R-:W-:Y:S04]  /*0ac0*/  STG.E.U8 desc[UR4][R4.64+-0x2], R17 ;  /* 0xfffffe1104007986 */ /* 0x000fe8000c101104 */
[----:B------:R-:W-:Y:S04]  /*0ad0*/  STG.E.U8 desc[UR4][R4.64+-0x3], R15 ;  /* 0xfffffd0f04007986 */ /* 0x000fe8000c101104 */
[----:B------:R-:W-:Y:S04]  /*0ae0*/  STG.E.U8 desc[UR4][R4.64+-0x4], R13 ;  /* 0xfffffc0d04007986 */ /* 0x000fe8000c101104 */
[----:B------:R-:W-:Y:S04]  /*0af0*/  STG.E.U8 desc[UR4][R4.64+-0x5], R11 ;  /* 0xfffffb0b04007986 */ /* 0x000fe8000c101104 */
[----:B------:R-:W-:Y:S04]  /*0b00*/  STG.E.U8 desc[UR4][R4.64+-0x6], R9 ;  /* 0xfffffa0904007986 */ /* 0x000fe8000c101104 */
[----:B------:R-:W-:Y:S04]  /*0b10*/  STG.E.U8 desc[UR4][R4.64+-0x7], R7 ;  /* 0xfffff90704007986 */ /* 0x000fe8000c101104 */
[----:B------:R-:W-:Y:S01]  /*0b20*/  STG.E.U8 desc[UR4][R4.64+-0x8], R3 ;  /* 0xfffff80304007986 */ /* 0x000fe2000c101104 */
[----:B------:R-:W-:Y:S05]  /*0b30*/  EXIT ;  /* 0x000000000000794d */ /* 0x000fea0003800000 */
.L_x_26:
        /* <DEDUP_REMOVED lines=12> */
.L_x_31:


//--------------------- .nv.shared.reserved.0     --------------------------
	.section	.nv.shared.reserved.0,"aw",@nobits
	.weak		__nv_reservedSMEM_offset_0_alias
	.size		__nv_reservedSMEM_offset_0_alias, 0, 64
	.other		__nv_reservedSMEM_offset_0_alias,@"STO_CUDA_RESERVED_SHARED STV_DEFAULT"
__nv_reservedSMEM_offset_0_alias:
	.zero		0
	.zero		64


//--------------------- .nv.constant0._Z12lend_to_bendPjm --------------------------
	.section	.nv.constant0._Z12lend_to_bendPjm,"a",@progbits
	.sectionflags	@""
	.align	4
.nv.constant0._Z12lend_to_bendPjm:
	.zero		912


//--------------------- .nv.constant0._Z17updatingHashValuePKjPjmmmmmmbm --------------------------
	.section	.nv.constant0._Z17updatingHashValuePKjPjmmmmmmbm,"a",@progbits
	.sectionflags	@""
	.align	4
.nv.constant0._Z17updatingHashValuePKjPjmmmmmmbm:
	.zero		976


//--------------------- .nv.constant0._Z9extendingPjS_mmm --------------------------
	.section	.nv.constant0._Z9extendingPjS_mmm,"a",@progbits
	.sectionflags	@""
	.align	4
.nv.constant0._Z9extendingPjS_mmm:
	.zero		936


//--------------------- .nv.constant0._Z25unsignedCharToUnsignedIntPKhPjmmm --------------------------
	.section	.nv.constant0._Z25unsignedCharToUnsignedIntPKhPjmmm,"a",@progbits
	.sectionflags	@""
	.align	4
.nv.constant0._Z25unsignedCharToUnsignedIntPKhPjmmm:
	.zero		936


//--------------------- .nv.constant0._Z11paddingCharPhS_mmmmm --------------------------
	.section	.nv.constant0._Z11paddingCharPhS_mmmmm,"a",@progbits
	.sectionflags	@""
	.align	4
.nv.constant0._Z11paddingCharPhS_mmmmm:
	.zero		952


//--------------------- SYMBOLS --------------------------

	.type		.nv.reservedSmem.offset0,@object
	.size		.nv.reservedSmem.offset0,0x4
